//
// Generated by NVIDIA NVVM Compiler
//
// Compiler Build ID: CL-36424714
// Cuda compilation tools, release 13.0, V13.0.88
// Based on NVVM 20.0.0
//

.version 9.0
.target sm_100
.address_size 64

	// .globl	_Z23RecursiveDoublingKerneliiiiPfS_i
.extern .func  (.param .b32 func_retval0) vprintf
(
	.param .b64 vprintf_param_0,
	.param .b64 vprintf_param_1
)
;
.global .align 1 .b8 $str[4] = {37, 100, 32};
.global .align 1 .b8 $str$1[11] = {37, 102, 44, 37, 102, 44, 37, 102, 32, 10};
.global .align 1 .b8 $str$2[28] = {115, 101, 99, 111, 110, 100, 32, 104, 97, 108, 102, 32, 104, 101, 108, 112, 101, 114, 32, 105, 115, 58, 32, 37, 100, 32, 10};
.global .align 1 .b8 $str$3[24] = {100, 111, 101, 115, 32, 116, 104, 105, 115, 32, 101, 118, 101, 114, 32, 103, 111, 116, 32, 114, 117, 110, 63};
.global .align 1 .b8 $str$4[22] = {116, 104, 105, 115, 32, 115, 104, 111, 117, 108, 100, 32, 110, 111, 116, 32, 114, 117, 110, 32, 10};

.visible .entry _Z23RecursiveDoublingKerneliiiiPfS_i(
	.param .u32 _Z23RecursiveDoublingKerneliiiiPfS_i_param_0,
	.param .u32 _Z23RecursiveDoublingKerneliiiiPfS_i_param_1,
	.param .u32 _Z23RecursiveDoublingKerneliiiiPfS_i_param_2,
	.param .u32 _Z23RecursiveDoublingKerneliiiiPfS_i_param_3,
	.param .u64 .ptr .align 1 _Z23RecursiveDoublingKerneliiiiPfS_i_param_4,
	.param .u64 .ptr .align 1 _Z23RecursiveDoublingKerneliiiiPfS_i_param_5,
	.param .u32 _Z23RecursiveDoublingKerneliiiiPfS_i_param_6
)
{
	.local .align 8 .b8 	__local_depot0[24];
	.reg .b64 	%SP;
	.reg .b64 	%SPL;
	.reg .pred 	%p<24>;
	.reg .b32 	%r<65>;
	.reg .b32 	%f<81>;
	.reg .b64 	%rd<90>;
	.reg .b64 	%fd<7>;

	mov.u64 	%SPL, __local_depot0;
	cvta.local.u64 	%SP, %SPL;
	ld.param.u32 	%r29, [_Z23RecursiveDoublingKerneliiiiPfS_i_param_0];
	ld.param.u32 	%r30, [_Z23RecursiveDoublingKerneliiiiPfS_i_param_1];
	ld.param.u64 	%rd11, [_Z23RecursiveDoublingKerneliiiiPfS_i_param_4];
	ld.param.u64 	%rd12, [_Z23RecursiveDoublingKerneliiiiPfS_i_param_5];
	ld.param.u32 	%r31, [_Z23RecursiveDoublingKerneliiiiPfS_i_param_6];
	cvta.to.global.u64 	%rd1, %rd12;
	cvta.to.global.u64 	%rd2, %rd11;
	add.u64 	%rd13, %SP, 0;
	add.u64 	%rd14, %SPL, 0;
	mov.u32 	%r1, %tid.x;
	mov.u32 	%r2, %tid.y;
	st.local.u32 	[%rd14], %r1;
	mov.u64 	%rd15, $str;
	cvta.global.u64 	%rd16, %rd15;
	{ // callseq 0, 0
	.param .b64 param0;
	st.param.b64 	[param0], %rd16;
	.param .b64 param1;
	st.param.b64 	[param1], %rd13;
	.param .b32 retval0;
	call.uni (retval0), 
	vprintf, 
	(
	param0, 
	param1
	);
	ld.param.b32 	%r32, [retval0];
	} // callseq 0
	ld.global.f32 	%f1, [%rd2];
	cvt.f64.f32 	%fd1, %f1;
	ld.global.f32 	%f2, [%rd2+4];
	cvt.f64.f32 	%fd2, %f2;
	ld.global.f32 	%f3, [%rd2+8];
	cvt.f64.f32 	%fd3, %f3;
	st.local.f64 	[%rd14], %fd1;
	st.local.f64 	[%rd14+8], %fd2;
	st.local.f64 	[%rd14+16], %fd3;
	mov.u64 	%rd17, $str$1;
	cvta.global.u64 	%rd18, %rd17;
	{ // callseq 1, 0
	.param .b64 param0;
	st.param.b64 	[param0], %rd18;
	.param .b64 param1;
	st.param.b64 	[param1], %rd13;
	.param .b32 retval0;
	call.uni (retval0), 
	vprintf, 
	(
	param0, 
	param1
	);
	ld.param.b32 	%r34, [retval0];
	} // callseq 1
	ld.global.f32 	%f4, [%rd1];
	cvt.f64.f32 	%fd4, %f4;
	ld.global.f32 	%f5, [%rd1+4];
	cvt.f64.f32 	%fd5, %f5;
	ld.global.f32 	%f6, [%rd1+8];
	cvt.f64.f32 	%fd6, %f6;
	st.local.f64 	[%rd14], %fd4;
	st.local.f64 	[%rd14+8], %fd5;
	st.local.f64 	[%rd14+16], %fd6;
	{ // callseq 2, 0
	.param .b64 param0;
	st.param.b64 	[param0], %rd18;
	.param .b64 param1;
	st.param.b64 	[param1], %rd13;
	.param .b32 retval0;
	call.uni (retval0), 
	vprintf, 
	(
	param0, 
	param1
	);
	ld.param.b32 	%r36, [retval0];
	} // callseq 2
	add.s32 	%r3, %r29, %r1;
	add.s32 	%r4, %r3, %r30;
	st.local.u32 	[%rd14], %r4;
	mov.u64 	%rd19, $str$2;
	cvta.global.u64 	%rd20, %rd19;
	{ // callseq 3, 0
	.param .b64 param0;
	st.param.b64 	[param0], %rd20;
	.param .b64 param1;
	st.param.b64 	[param1], %rd13;
	.param .b32 retval0;
	call.uni (retval0), 
	vprintf, 
	(
	param0, 
	param1
	);
	ld.param.b32 	%r38, [retval0];
	} // callseq 3
	and.b32  	%r40, %r31, -2147483647;
	setp.ne.s32 	%p1, %r40, 1;
	@%p1 bra 	$L__BB0_13;
	mov.u64 	%rd57, $str$3;
	cvta.global.u64 	%rd58, %rd57;
	{ // callseq 5, 0
	.param .b64 param0;
	st.param.b64 	[param0], %rd58;
	.param .b64 param1;
	st.param.b64 	[param1], 0;
	.param .b32 retval0;
	call.uni (retval0), 
	vprintf, 
	(
	param0, 
	param1
	);
	ld.param.b32 	%r50, [retval0];
	} // callseq 5
	sub.s32 	%r52, %r4, %r29;
	mul.wide.s32 	%rd59, %r52, 4;
	add.s64 	%rd60, %rd2, %rd59;
	ld.global.f32 	%f44, [%rd60];
	add.s64 	%rd61, %rd1, %rd59;
	ld.global.f32 	%f45, [%rd61];
	mul.wide.u32 	%rd62, %r1, 4;
	add.s64 	%rd63, %rd2, %rd62;
	ld.global.f32 	%f46, [%rd63];
	fma.rn.f32 	%f47, %f45, %f46, %f44;
	mul.wide.s32 	%rd3, %r29, 4;
	add.s64 	%rd64, %rd60, %rd3;
	st.global.f32 	[%rd64], %f47;
	ld.global.f32 	%f48, [%rd61];
	add.s64 	%rd65, %rd1, %rd62;
	ld.global.f32 	%f49, [%rd65];
	mul.f32 	%f50, %f48, %f49;
	add.s64 	%rd66, %rd61, %rd3;
	st.global.f32 	[%rd66], %f50;
	or.b32  	%r53, %r1, %r2;
	setp.ne.s32 	%p13, %r53, 0;
	setp.lt.s32 	%p14, %r30, 1;
	or.pred  	%p15, %p13, %p14;
	@%p15 bra 	$L__BB0_25;
	and.b32  	%r5, %r30, 7;
	setp.lt.u32 	%p16, %r30, 8;
	mov.b32 	%r60, 0;
	@%p16 bra 	$L__BB0_5;
	and.b32  	%r60, %r30, 2147483640;
	neg.s32 	%r56, %r60;
	add.s64 	%rd87, %rd1, 16;
	mov.u64 	%rd88, %rd2;
$L__BB0_4:
	.pragma "nounroll";
	ld.global.f32 	%f51, [%rd88];
	add.s64 	%rd67, %rd88, %rd3;
	st.global.f32 	[%rd67], %f51;
	ld.global.f32 	%f52, [%rd87+-16];
	add.s64 	%rd68, %rd87, %rd3;
	st.global.f32 	[%rd68+-16], %f52;
	ld.global.f32 	%f53, [%rd88+4];
	st.global.f32 	[%rd67+4], %f53;
	ld.global.f32 	%f54, [%rd87+-12];
	st.global.f32 	[%rd68+-12], %f54;
	ld.global.f32 	%f55, [%rd88+8];
	st.global.f32 	[%rd67+8], %f55;
	ld.global.f32 	%f56, [%rd87+-8];
	st.global.f32 	[%rd68+-8], %f56;
	ld.global.f32 	%f57, [%rd88+12];
	st.global.f32 	[%rd67+12], %f57;
	ld.global.f32 	%f58, [%rd87+-4];
	st.global.f32 	[%rd68+-4], %f58;
	ld.global.f32 	%f59, [%rd88+16];
	st.global.f32 	[%rd67+16], %f59;
	ld.global.f32 	%f60, [%rd87];
	st.global.f32 	[%rd68], %f60;
	ld.global.f32 	%f61, [%rd88+20];
	st.global.f32 	[%rd67+20], %f61;
	ld.global.f32 	%f62, [%rd87+4];
	st.global.f32 	[%rd68+4], %f62;
	ld.global.f32 	%f63, [%rd88+24];
	st.global.f32 	[%rd67+24], %f63;
	ld.global.f32 	%f64, [%rd87+8];
	st.global.f32 	[%rd68+8], %f64;
	ld.global.f32 	%f65, [%rd88+28];
	st.global.f32 	[%rd67+28], %f65;
	ld.global.f32 	%f66, [%rd87+12];
	st.global.f32 	[%rd68+12], %f66;
	add.s32 	%r56, %r56, 8;
	add.s64 	%rd88, %rd88, 32;
	add.s64 	%rd87, %rd87, 32;
	setp.eq.s32 	%p17, %r56, 0;
	@%p17 bra 	$L__BB0_5;
	bra.uni 	$L__BB0_4;
$L__BB0_5:
	setp.eq.s32 	%p18, %r5, 0;
	@%p18 bra 	$L__BB0_25;
	and.b32  	%r18, %r30, 3;
	setp.lt.u32 	%p19, %r5, 4;
	@%p19 bra 	$L__BB0_8;
	mul.wide.u32 	%rd69, %r60, 4;
	add.s64 	%rd70, %rd2, %rd69;
	ld.global.f32 	%f67, [%rd70];
	add.s64 	%rd72, %rd70, %rd3;
	st.global.f32 	[%rd72], %f67;
	add.s64 	%rd73, %rd1, %rd69;
	ld.global.f32 	%f68, [%rd73];
	add.s64 	%rd74, %rd73, %rd3;
	st.global.f32 	[%rd74], %f68;
	ld.global.f32 	%f69, [%rd70+4];
	st.global.f32 	[%rd72+4], %f69;
	ld.global.f32 	%f70, [%rd73+4];
	st.global.f32 	[%rd74+4], %f70;
	ld.global.f32 	%f71, [%rd70+8];
	st.global.f32 	[%rd72+8], %f71;
	ld.global.f32 	%f72, [%rd73+8];
	st.global.f32 	[%rd74+8], %f72;
	ld.global.f32 	%f73, [%rd70+12];
	st.global.f32 	[%rd72+12], %f73;
	ld.global.f32 	%f74, [%rd73+12];
	st.global.f32 	[%rd74+12], %f74;
	add.s32 	%r60, %r60, 4;
$L__BB0_8:
	setp.eq.s32 	%p20, %r18, 0;
	@%p20 bra 	$L__BB0_25;
	setp.eq.s32 	%p21, %r18, 1;
	@%p21 bra 	$L__BB0_11;
	mul.wide.u32 	%rd75, %r60, 4;
	add.s64 	%rd76, %rd2, %rd75;
	ld.global.f32 	%f75, [%rd76];
	add.s64 	%rd78, %rd76, %rd3;
	st.global.f32 	[%rd78], %f75;
	add.s64 	%rd79, %rd1, %rd75;
	ld.global.f32 	%f76, [%rd79];
	add.s64 	%rd80, %rd79, %rd3;
	st.global.f32 	[%rd80], %f76;
	ld.global.f32 	%f77, [%rd76+4];
	st.global.f32 	[%rd78+4], %f77;
	ld.global.f32 	%f78, [%rd79+4];
	st.global.f32 	[%rd80+4], %f78;
	add.s32 	%r60, %r60, 2;
$L__BB0_11:
	and.b32  	%r55, %r30, 1;
	setp.eq.b32 	%p22, %r55, 1;
	not.pred 	%p23, %p22;
	@%p23 bra 	$L__BB0_25;
	mul.wide.u32 	%rd81, %r60, 4;
	add.s64 	%rd82, %rd2, %rd81;
	ld.global.f32 	%f79, [%rd82];
	add.s64 	%rd84, %rd82, %rd3;
	st.global.f32 	[%rd84], %f79;
	add.s64 	%rd85, %rd1, %rd81;
	ld.global.f32 	%f80, [%rd85];
	add.s64 	%rd86, %rd85, %rd3;
	st.global.f32 	[%rd86], %f80;
	bra.uni 	$L__BB0_25;
$L__BB0_13:
	mov.u64 	%rd21, $str$4;
	cvta.global.u64 	%rd22, %rd21;
	{ // callseq 4, 0
	.param .b64 param0;
	st.param.b64 	[param0], %rd22;
	.param .b64 param1;
	st.param.b64 	[param1], 0;
	.param .b32 retval0;
	call.uni (retval0), 
	vprintf, 
	(
	param0, 
	param1
	);
	ld.param.b32 	%r41, [retval0];
	} // callseq 4
	mul.wide.s32 	%rd23, %r4, 4;
	add.s64 	%rd24, %rd2, %rd23;
	ld.global.f32 	%f7, [%rd24];
	add.s64 	%rd25, %rd1, %rd23;
	ld.global.f32 	%f8, [%rd25];
	mul.wide.s32 	%rd26, %r3, 4;
	add.s64 	%rd27, %rd2, %rd26;
	ld.global.f32 	%f9, [%rd27];
	fma.rn.f32 	%f10, %f8, %f9, %f7;
	sub.s32 	%r43, %r4, %r29;
	mul.wide.s32 	%rd28, %r43, 4;
	add.s64 	%rd29, %rd2, %rd28;
	st.global.f32 	[%rd29], %f10;
	ld.global.f32 	%f11, [%rd25];
	add.s64 	%rd30, %rd1, %rd26;
	ld.global.f32 	%f12, [%rd30];
	mul.f32 	%f13, %f11, %f12;
	add.s64 	%rd31, %rd1, %rd28;
	st.global.f32 	[%rd31], %f13;
	or.b32  	%r44, %r1, %r2;
	setp.ne.s32 	%p2, %r44, 0;
	setp.lt.s32 	%p3, %r30, 1;
	or.pred  	%p4, %p2, %p3;
	@%p4 bra 	$L__BB0_25;
	and.b32  	%r10, %r30, 7;
	setp.lt.u32 	%p5, %r30, 8;
	mov.b32 	%r63, 0;
	@%p5 bra 	$L__BB0_17;
	and.b32  	%r63, %r30, 2147483640;
	neg.s32 	%r58, %r63;
	mov.b64 	%rd89, 0;
	mov.u32 	%r57, %r29;
$L__BB0_16:
	.pragma "nounroll";
	mul.wide.s32 	%rd33, %r57, 4;
	add.s64 	%rd34, %rd33, 16;
	add.s64 	%rd35, %rd2, %rd34;
	ld.global.f32 	%f14, [%rd35+-16];
	add.s64 	%rd36, %rd2, %rd89;
	st.global.f32 	[%rd36], %f14;
	add.s64 	%rd37, %rd1, %rd34;
	ld.global.f32 	%f15, [%rd37+-16];
	add.s64 	%rd38, %rd1, %rd89;
	st.global.f32 	[%rd38], %f15;
	ld.global.f32 	%f16, [%rd35+-12];
	st.global.f32 	[%rd36+4], %f16;
	ld.global.f32 	%f17, [%rd37+-12];
	st.global.f32 	[%rd38+4], %f17;
	ld.global.f32 	%f18, [%rd35+-8];
	st.global.f32 	[%rd36+8], %f18;
	ld.global.f32 	%f19, [%rd37+-8];
	st.global.f32 	[%rd38+8], %f19;
	ld.global.f32 	%f20, [%rd35+-4];
	st.global.f32 	[%rd36+12], %f20;
	ld.global.f32 	%f21, [%rd37+-4];
	st.global.f32 	[%rd38+12], %f21;
	ld.global.f32 	%f22, [%rd35];
	st.global.f32 	[%rd36+16], %f22;
	ld.global.f32 	%f23, [%rd37];
	st.global.f32 	[%rd38+16], %f23;
	ld.global.f32 	%f24, [%rd35+4];
	st.global.f32 	[%rd36+20], %f24;
	ld.global.f32 	%f25, [%rd37+4];
	st.global.f32 	[%rd38+20], %f25;
	ld.global.f32 	%f26, [%rd35+8];
	st.global.f32 	[%rd36+24], %f26;
	ld.global.f32 	%f27, [%rd37+8];
	st.global.f32 	[%rd38+24], %f27;
	ld.global.f32 	%f28, [%rd35+12];
	st.global.f32 	[%rd36+28], %f28;
	ld.global.f32 	%f29, [%rd37+12];
	st.global.f32 	[%rd38+28], %f29;
	add.s32 	%r58, %r58, 8;
	add.s32 	%r57, %r57, 8;
	add.s64 	%rd89, %rd89, 32;
	setp.eq.s32 	%p6, %r58, 0;
	@%p6 bra 	$L__BB0_17;
	bra.uni 	$L__BB0_16;
$L__BB0_17:
	setp.eq.s32 	%p7, %r10, 0;
	@%p7 bra 	$L__BB0_25;
	and.b32  	%r24, %r30, 3;
	setp.lt.u32 	%p8, %r10, 4;
	@%p8 bra 	$L__BB0_20;
	add.s32 	%r46, %r63, %r29;
	mul.wide.s32 	%rd39, %r46, 4;
	add.s64 	%rd40, %rd2, %rd39;
	ld.global.f32 	%f30, [%rd40];
	mul.wide.u32 	%rd41, %r63, 4;
	add.s64 	%rd42, %rd2, %rd41;
	st.global.f32 	[%rd42], %f30;
	add.s64 	%rd43, %rd1, %rd39;
	ld.global.f32 	%f31, [%rd43];
	add.s64 	%rd44, %rd1, %rd41;
	st.global.f32 	[%rd44], %f31;
	ld.global.f32 	%f32, [%rd40+4];
	st.global.f32 	[%rd42+4], %f32;
	ld.global.f32 	%f33, [%rd43+4];
	st.global.f32 	[%rd44+4], %f33;
	ld.global.f32 	%f34, [%rd40+8];
	st.global.f32 	[%rd42+8], %f34;
	ld.global.f32 	%f35, [%rd43+8];
	st.global.f32 	[%rd44+8], %f35;
	ld.global.f32 	%f36, [%rd40+12];
	st.global.f32 	[%rd42+12], %f36;
	ld.global.f32 	%f37, [%rd43+12];
	st.global.f32 	[%rd44+12], %f37;
	add.s32 	%r63, %r63, 4;
$L__BB0_20:
	setp.eq.s32 	%p9, %r24, 0;
	@%p9 bra 	$L__BB0_25;
	setp.eq.s32 	%p10, %r24, 1;
	@%p10 bra 	$L__BB0_23;
	add.s32 	%r47, %r63, %r29;
	mul.wide.s32 	%rd45, %r47, 4;
	add.s64 	%rd46, %rd2, %rd45;
	ld.global.f32 	%f38, [%rd46];
	mul.wide.u32 	%rd47, %r63, 4;
	add.s64 	%rd48, %rd2, %rd47;
	st.global.f32 	[%rd48], %f38;
	add.s64 	%rd49, %rd1, %rd45;
	ld.global.f32 	%f39, [%rd49];
	add.s64 	%rd50, %rd1, %rd47;
	st.global.f32 	[%rd50], %f39;
	ld.global.f32 	%f40, [%rd46+4];
	st.global.f32 	[%rd48+4], %f40;
	ld.global.f32 	%f41, [%rd49+4];
	st.global.f32 	[%rd50+4], %f41;
	add.s32 	%r63, %r63, 2;
$L__BB0_23:
	and.b32  	%r48, %r30, 1;
	setp.eq.b32 	%p11, %r48, 1;
	not.pred 	%p12, %p11;
	@%p12 bra 	$L__BB0_25;
	add.s32 	%r49, %r63, %r29;
	mul.wide.s32 	%rd51, %r49, 4;
	add.s64 	%rd52, %rd2, %rd51;
	ld.global.f32 	%f42, [%rd52];
	mul.wide.u32 	%rd53, %r63, 4;
	add.s64 	%rd54, %rd2, %rd53;
	st.global.f32 	[%rd54], %f42;
	add.s64 	%rd55, %rd1, %rd51;
	ld.global.f32 	%f43, [%rd55];
	add.s64 	%rd56, %rd1, %rd53;
	st.global.f32 	[%rd56], %f43;
$L__BB0_25:
	bar.sync 	0;
	ret;

}


// ===== COMPILED SASS (sm_100) =====

	.target	sm_100

	.elftype	@"ET_EXEC"


//--------------------- .note.nv.tkinfo           --------------------------
	.section	.note.nv.tkinfo,"",@"SHT_NOTE"
	.sectionflags	@"SHF_NOTE_NV_TKINFO"
	.tkinfo
        /*0018*/ 	.word	0x00000002
        /*0030*/ 	.string	""
        /*0030*/ 	.string	"ptxas"
        /*0030*/ 	.string	"Cuda compilation tools, release 13.0, V13.0.88"
        /*0030*/ 	.string	"Build cuda_13.0.r13.0/compiler.36424714_0"
        /*0030*/ 	.string	"-arch sm_100 -m 64 "



//--------------------- .note.nv.cuinfo           --------------------------
	.section	.note.nv.cuinfo,"",@"SHT_NOTE"
	.sectionflags	@"SHF_NOTE_NV_CUINFO"
        /*0018*/ 	.short	0x0002
        /*001a*/ 	.short	0x0064
        /*001c*/ 	.short	0x0082
	.zero		2


//--------------------- .nv.info                  --------------------------
	.section	.nv.info,"",@"SHT_CUDA_INFO"
	.align	4


	//----- nvinfo : EIATTR_REGCOUNT
	.align		4
        /*0000*/ 	.byte	0x04, 0x2f
        /*0002*/ 	.short	(.L_6 - .L_5)
	.align		4
.L_5:
        /*0004*/ 	.word	index@(_Z23RecursiveDoublingKerneliiiiPfS_i)
        /*0008*/ 	.word	0x0000001c


	//----- nvinfo : EIATTR_FRAME_SIZE
	.align		4
.L_6:
        /*000c*/ 	.byte	0x04, 0x11
        /*000e*/ 	.short	(.L_8 - .L_7)
	.align		4
.L_7:
        /*0010*/ 	.word	index@(_Z23RecursiveDoublingKerneliiiiPfS_i)
        /*0014*/ 	.word	0x00000018


	//----- nvinfo : EIATTR_MIN_STACK_SIZE
	.align		4
.L_8:
        /*0018*/ 	.byte	0x04, 0x12
        /*001a*/ 	.short	(.L_10 - .L_9)
	.align		4
.L_9:
        /*001c*/ 	.word	index@(_Z23RecursiveDoublingKerneliiiiPfS_i)
        /*0020*/ 	.word	0x00000018
.L_10:


//--------------------- .nv.compat                --------------------------
	.section	.nv.compat,"",@"SHT_CUDA_COMPAT_INFO"
	.align	4
        /*0000*/ 	.byte	0x02, 0x09, 0x00, 0x00, 0x02, 0x02, 0x01, 0x00, 0x02, 0x05, 0x05, 0x00, 0x03, 0x07, 0x01, 0x01
        /*0010*/ 	.byte	0x02, 0x03, 0x00, 0x00, 0x02, 0x06, 0x01, 0x00, 0x04, 0x0b, 0x08, 0x00, 0x09, 0x00, 0x00, 0x00
        /*0020*/ 	.byte	0x00, 0x00, 0x00, 0x00


//--------------------- .nv.info._Z23RecursiveDoublingKerneliiiiPfS_i --------------------------
	.section	.nv.info._Z23RecursiveDoublingKerneliiiiPfS_i,"",@"SHT_CUDA_INFO"
	.sectionflags	@""
	.align	4


	//----- nvinfo : EIATTR_CUDA_API_VERSION
	.align		4
        /*0000*/ 	.byte	0x04, 0x37
        /*0002*/ 	.short	(.L_12 - .L_11)
.L_11:
        /*0004*/ 	.word	0x00000082


	//----- nvinfo : EIATTR_KPARAM_INFO
	.align		4
.L_12:
        /*0008*/ 	.byte	0x04, 0x17
        /*000a*/ 	.short	(.L_14 - .L_13)
.L_13:
        /*000c*/ 	.word	0x00000000
        /*0010*/ 	.short	0x0006
        /*0012*/ 	.short	0x0020
        /*0014*/ 	.byte	0x00, 0xf0, 0x11, 0x00


	//----- nvinfo : EIATTR_KPARAM_INFO
	.align		4
.L_14:
        /*0018*/ 	.byte	0x04, 0x17
        /*001a*/ 	.short	(.L_16 - .L_15)
.L_15:
        /*001c*/ 	.word	0x00000000
        /*0020*/ 	.short	0x0005
        /*0022*/ 	.short	0x0018
        /*0024*/ 	.byte	0x00, 0xf5, 0x21, 0x00


	//----- nvinfo : EIATTR_KPARAM_INFO
	.align		4
.L_16:
        /*0028*/ 	.byte	0x04, 0x17
        /*002a*/ 	.short	(.L_18 - .L_17)
.L_17:
        /*002c*/ 	.word	0x00000000
        /*0030*/ 	.short	0x0004
        /*0032*/ 	.short	0x0010
        /*0034*/ 	.byte	0x00, 0xf5, 0x21, 0x00


	//----- nvinfo : EIATTR_KPARAM_INFO
	.align		4
.L_18:
        /*0038*/ 	.byte	0x04, 0x17
        /*003a*/ 	.short	(.L_20 - .L_19)
.L_19:
        /*003c*/ 	.word	0x00000000
        /*0040*/ 	.short	0x0003
        /*0042*/ 	.short	0x000c
        /*0044*/ 	.byte	0x00, 0xf0, 0x11, 0x00


	//----- nvinfo : EIATTR_KPARAM_INFO
	.align		4
.L_20:
        /*0048*/ 	.byte	0x04, 0x17
        /*004a*/ 	.short	(.L_22 - .L_21)
.L_21:
        /*004c*/ 	.word	0x00000000
        /*0050*/ 	.short	0x0002
        /*0052*/ 	.short	0x0008
        /*0054*/ 	.byte	0x00, 0xf0, 0x11, 0x00


	//----- nvinfo : EIATTR_KPARAM_INFO
	.align		4
.L_22:
        /*0058*/ 	.byte	0x04, 0x17
        /*005a*/ 	.short	(.L_24 - .L_23)
.L_23:
        /*005c*/ 	.word	0x00000000
        /*0060*/ 	.short	0x0001
        /*0062*/ 	.short	0x0004
        /*0064*/ 	.byte	0x00, 0xf0, 0x11, 0x00


	//----- nvinfo : EIATTR_KPARAM_INFO
	.align		4
.L_24:
        /*0068*/ 	.byte	0x04, 0x17
        /*006a*/ 	.short	(.L_26 - .L_25)
.L_25:
        /*006c*/ 	.word	0x00000000
        /*0070*/ 	.short	0x0000
        /*0072*/ 	.short	0x0000
        /*0074*/ 	.byte	0x00, 0xf0, 0x11, 0x00


	//----- nvinfo : EIATTR_SPARSE_MMA_MASK
	.align		4
.L_26:
        /*0078*/ 	.byte	0x03, 0x50
        /*007a*/ 	.short	0x0000


	//----- nvinfo : EIATTR_MAXREG_COUNT
	.align		4
        /*007c*/ 	.byte	0x03, 0x1b
        /*007e*/ 	.short	0x00ff


	//----- nvinfo : EIATTR_NUM_BARRIERS
	.align		4
        /*0080*/ 	.byte	0x02, 0x4c
        /*0082*/ 	.byte	0x01
	.zero		1


	//----- nvinfo : EIATTR_EXTERNS
	.align		4
        /*0084*/ 	.byte	0x04, 0x0f
        /*0086*/ 	.short	(.L_28 - .L_27)


	//   ....[0]....
	.align		4
.L_27:
        /*0088*/ 	.word	index@(vprintf)


	//----- nvinfo : EIATTR_MERCURY_ISA_VERSION
	.align		4
.L_28:
        /*008c*/ 	.byte	0x03, 0x5f
        /*008e*/ 	.short	0x0101


	//----- nvinfo : EIATTR_VRC_CTA_INIT_COUNT
	.align		4
        /*0090*/ 	.byte	0x02, 0x4a
	.zero		1
	.zero		1


	//----- nvinfo : EIATTR_SYSCALL_OFFSETS
	.align		4
        /*0094*/ 	.byte	0x04, 0x46
        /*0096*/ 	.short	(.L_30 - .L_29)


	//   ....[0]....
.L_29:
        /*0098*/ 	.word	0x00000110


	//   ....[1]....
        /*009c*/ 	.word	0x00000230


	//   ....[2]....
        /*00a0*/ 	.word	0x00000350


	//   ....[3]....
        /*00a4*/ 	.word	0x00000410


	//   ....[4]....
        /*00a8*/ 	.word	0x000004d0


	//   ....[5]....
        /*00ac*/ 	.word	0x00000e50


	//----- nvinfo : EIATTR_EXIT_INSTR_OFFSETS
	.align		4
.L_30:
        /*00b0*/ 	.byte	0x04, 0x1c
        /*00b2*/ 	.short	(.L_32 - .L_31)


	//   ....[0]....
.L_31:
        /*00b4*/ 	.word	0x000017d0


	//----- nvinfo : EIATTR_CRS_STACK_SIZE
	.align		4
.L_32:
        /*00b8*/ 	.byte	0x04, 0x1e
        /*00ba*/ 	.short	(.L_34 - .L_33)
.L_33:
        /*00bc*/ 	.word	0x00000000


	//----- nvinfo : EIATTR_CBANK_PARAM_SIZE
	.align		4
.L_34:
        /*00c0*/ 	.byte	0x03, 0x19
        /*00c2*/ 	.short	0x0024


	//----- nvinfo : EIATTR_PARAM_CBANK
	.align		4
        /*00c4*/ 	.byte	0x04, 0x0a
        /*00c6*/ 	.short	(.L_36 - .L_35)
	.align		4
.L_35:
        /*00c8*/ 	.word	index@(.nv.constant0._Z23RecursiveDoublingKerneliiiiPfS_i)
        /*00cc*/ 	.short	0x0380
        /*00ce*/ 	.short	0x0024


	//----- nvinfo : EIATTR_SW_WAR
	.align		4
.L_36:
        /*00d0*/ 	.byte	0x04, 0x36
        /*00d2*/ 	.short	(.L_38 - .L_37)
.L_37:
        /*00d4*/ 	.word	0x00000008
.L_38:


//--------------------- .nv.callgraph             --------------------------
	.section	.nv.callgraph,"",@"SHT_CUDA_CALLGRAPH"
	.align	4
	.sectionentsize	8
	.align		4
        /*0000*/ 	.word	0x00000000
	.align		4
        /*0004*/ 	.word	0xffffffff
	.align		4
        /*0008*/ 	.word	index@(_Z23RecursiveDoublingKerneliiiiPfS_i)
	.align		4
        /*000c*/ 	.word	index@(vprintf)
	.align		4
        /*0010*/ 	.word	0x00000000
	.align		4
        /*0014*/ 	.word	0xfffffffe
	.align		4
        /*0018*/ 	.word	0x00000000
	.align		4
        /*001c*/ 	.word	0xfffffffd
	.align		4
        /*0020*/ 	.word	0x00000000
	.align		4
        /*0024*/ 	.word	0xfffffffc


//--------------------- .nv.constant4             --------------------------
	.section	.nv.constant4,"a",@progbits
	.align	8
	.align		8
.nv.constant4:
        /*0000*/ 	.dword	vprintf
	.align		8
        /*0008*/ 	.dword	$str
	.align		8
        /*0010*/ 	.dword	$str$1
	.align		8
        /*0018*/ 	.dword	$str$2
	.align		8
        /*0020*/ 	.dword	$str$3
	.align		8
        /*0028*/ 	.dword	$str$4


//--------------------- .text._Z23RecursiveDoublingKerneliiiiPfS_i --------------------------
	.section	.text._Z23RecursiveDoublingKerneliiiiPfS_i,"ax",@progbits
	.align	128
        .global         _Z23RecursiveDoublingKerneliiiiPfS_i
        .type           _Z23RecursiveDoublingKerneliiiiPfS_i,@function
        .size           _Z23RecursiveDoublingKerneliiiiPfS_i,(.L_x_16 - _Z23RecursiveDoublingKerneliiiiPfS_i)
        .other          _Z23RecursiveDoublingKerneliiiiPfS_i,@"STO_CUDA_ENTRY STV_DEFAULT"
_Z23RecursiveDoublingKerneliiiiPfS_i:
.text._Z23RecursiveDoublingKerneliiiiPfS_i:
[----:B------:R-:W0:Y:S01]  /*0000*/  LDC R1, c[0x0][0x37c] ;  /* 0x0000df00ff017b82 */ /* 0x000e220000000800 */
[----:B------:R-:W1:Y:S01]  /*0010*/  S2R R2, SR_TID.X ;  /* 0x0000000000027919 */ /* 0x000e620000002100 */
[----:B------:R-:W2:Y:S01]  /*0020*/  LDCU UR4, c[0x0][0x2f8] ;  /* 0x00005f00ff0477ac */ /* 0x000ea20008000800 */
[----:B0-----:R-:W-:Y:S01]  /*0030*/  VIADD R1, R1, 0xffffffe8 ;  /* 0xffffffe801017836 */ /* 0x001fe20000000000 */
[----:B------:R-:W-:Y:S01]  /*0040*/  MOV R16, 0x0 ;  /* 0x0000000000107802 */ /* 0x000fe20000000f00 */
[----:B------:R-:W0:Y:S03]  /*0050*/  LDCU UR5, c[0x0][0x2fc] ;  /* 0x00005f80ff0577ac */ /* 0x000e260008000800 */
[----:B------:R3:W4:Y:S01]  /*0060*/  LDC.64 R8, c[0x4][R16] ;  /* 0x0100000010087b82 */ /* 0x0007220000000a00 */
[----:B------:R-:W5:Y:S01]  /*0070*/  LDCU.64 UR6, c[0x4][0x8] ;  /* 0x01000100ff0677ac */ /* 0x000f620008000a00 */
[----:B------:R-:W1:Y:S01]  /*0080*/  LDCU.64 UR36, c[0x0][0x358] ;  /* 0x00006b00ff2477ac */ /* 0x000e620008000a00 */
[----:B--2---:R-:W-:-:S04]  /*0090*/  IADD3 R17, P0, PT, R1, UR4, RZ ;  /* 0x0000000401117c10 */ /* 0x004fc8000ff1e0ff */
[----:B------:R-:W-:Y:S01]  /*00a0*/  MOV R6, R17 ;  /* 0x0000001100067202 */ /* 0x000fe20000000f00 */
[----:B0-----:R-:W-:Y:S01]  /*00b0*/  IMAD.X R18, RZ, RZ, UR5, P0 ;  /* 0x00000005ff127e24 */ /* 0x001fe200080e06ff */
[----:B-----5:R-:W-:Y:S01]  /*00c0*/  MOV R4, UR6 ;  /* 0x0000000600047c02 */ /* 0x020fe20008000f00 */
[----:B------:R-:W-:Y:S02]  /*00d0*/  IMAD.U32 R5, RZ, RZ, UR7 ;  /* 0x00000007ff057e24 */ /* 0x000fe4000f8e00ff */
[----:B------:R-:W-:Y:S01]  /*00e0*/  IMAD.MOV.U32 R7, RZ, RZ, R18 ;  /* 0x000000ffff077224 */ /* 0x000fe200078e0012 */
[----:B-1----:R3:W-:Y:S06]  /*00f0*/  STL [R1], R2 ;  /* 0x0000000201007387 */ /* 0x0027ec0000100800 */
[----:B------:R-:W-:-:S07]  /*0100*/  LEPC R20, `(.L_x_0) ;  /* 0x000000001014794e */ /* 0x000fce0000000000 */
[----:B---34-:R-:W-:Y:S05]  /*0110*/  CALL.ABS.NOINC R8 ;  /* 0x0000000008007343 */ /* 0x018fea0003c00000 */
.L_x_0:
[----:B------:R-:W0:Y:S01]  /*0120*/  LDC.64 R6, c[0x0][0x390] ;  /* 0x0000e400ff067b82 */ /* 0x000e220000000a00 */
[----:B------:R-:W1:Y:S01]  /*0130*/  LDCU.64 UR4, c[0x4][0x10] ;  /* 0x01000200ff0477ac */ /* 0x000e620008000a00 */
[----:B0-----:R-:W2:Y:S04]  /*0140*/  LDG.E R0, desc[UR36][R6.64] ;  /* 0x0000002406007981 */ /* 0x001ea8000c1e1900 */
[----:B------:R-:W3:Y:S04]  /*0150*/  LDG.E R3, desc[UR36][R6.64+0x4] ;  /* 0x0000042406037981 */ /* 0x000ee8000c1e1900 */
[----:B------:R0:W4:Y:S01]  /*0160*/  LDG.E R12, desc[UR36][R6.64+0x8] ;  /* 0x00000824060c7981 */ /* 0x000122000c1e1900 */
[----:B------:R0:W2:Y:S01]  /*0170*/  LDC.64 R14, c[0x4][R16] ;  /* 0x01000000100e7b82 */ /* 0x0000a20000000a00 */
[----:B-1----:R-:W-:Y:S01]  /*0180*/  MOV R4, UR4 ;  /* 0x0000000400047c02 */ /* 0x002fe20008000f00 */
[----:B------:R-:W-:Y:S01]  /*0190*/  IMAD.U32 R5, RZ, RZ, UR5 ;  /* 0x00000005ff057e24 */ /* 0x000fe2000f8e00ff */
[----:B0-----:R-:W-:Y:S01]  /*01a0*/  MOV R6, R17 ;  /* 0x0000001100067202 */ /* 0x001fe20000000f00 */
[----:B------:R-:W-:Y:S01]  /*01b0*/  IMAD.MOV.U32 R7, RZ, RZ, R18 ;  /* 0x000000ffff077224 */ /* 0x000fe200078e0012 */
[----:B--2---:R-:W0:Y:S08]  /*01c0*/  F2F.F64.F32 R8, R0 ;  /* 0x0000000000087310 */ /* 0x004e300000201800 */
[----:B---3--:R-:W1:Y:S01]  /*01d0*/  F2F.F64.F32 R10, R3 ;  /* 0x00000003000a7310 */ /* 0x008e620000201800 */
[----:B0-----:R0:W-:Y:S07]  /*01e0*/  STL.64 [R1], R8 ;  /* 0x0000000801007387 */ /* 0x0011ee0000100a00 */
[----:B----4-:R-:W2:Y:S01]  /*01f0*/  F2F.F64.F32 R12, R12 ;  /* 0x0000000c000c7310 */ /* 0x010ea20000201800 */
[----:B-1----:R0:W-:Y:S04]  /*0200*/  STL.64 [R1+0x8], R10 ;  /* 0x0000080a01007387 */ /* 0x0021e80000100a00 */
[----:B--2---:R0:W-:Y:S02]  /*0210*/  STL.64 [R1+0x10], R12 ;  /* 0x0000100c01007387 */ /* 0x0041e40000100a00 */
[----:B------:R-:W-:-:S07]  /*0220*/  LEPC R20, `(.L_x_1) ;  /* 0x000000001014794e */ /* 0x000fce0000000000 */
[----:B0-----:R-:W-:Y:S05]  /*0230*/  CALL.ABS.NOINC R14 ;  /* 0x000000000e007343 */ /* 0x001fea0003c00000 */
.L_x_1:
        /* <DEDUP_REMOVED lines=18> */
.L_x_2:
[----:B------:R-:W0:Y:S01]  /*0360*/  LDCU.64 UR4, c[0x0][0x380] ;  /* 0x00007000ff0477ac */ /* 0x000e220008000a00 */
[----:B------:R1:W2:Y:S01]  /*0370*/  LDC.64 R8, c[0x4][R16] ;  /* 0x0100000010087b82 */ /* 0x0002a20000000a00 */
[----:B------:R-:W-:Y:S01]  /*0380*/  MOV R6, R17 ;  /* 0x0000001100067202 */ /* 0x000fe20000000f00 */
[----:B------:R-:W-:Y:S01]  /*0390*/  IMAD.MOV.U32 R7, RZ, RZ, R18 ;  /* 0x000000ffff077224 */ /* 0x000fe200078e0012 */
[----:B0-----:R-:W-:-:S05]  /*03a0*/  IADD3 R22, PT, PT, R2, UR4, RZ ;  /* 0x0000000402167c10 */ /* 0x001fca000fffe0ff */
[----:B------:R-:W-:Y:S01]  /*03b0*/  VIADD R19, R22, UR5 ;  /* 0x0000000516137c36 */ /* 0x000fe20008000000 */
[----:B------:R-:W0:Y:S04]  /*03c0*/  LDCU.64 UR4, c[0x4][0x18] ;  /* 0x01000300ff0477ac */ /* 0x000e280008000a00 */
[----:B------:R1:W-:Y:S01]  /*03d0*/  STL [R1], R19 ;  /* 0x0000001301007387 */ /* 0x0003e20000100800 */
[----:B0-----:R-:W-:Y:S01]  /*03e0*/  MOV R4, UR4 ;  /* 0x0000000400047c02 */ /* 0x001fe20008000f00 */
[----:B-1----:R-:W-:-:S07]  /*03f0*/  IMAD.U32 R5, RZ, RZ, UR5 ;  /* 0x00000005ff057e24 */ /* 0x002fce000f8e00ff */
[----:B------:R-:W-:-:S07]  /*0400*/  LEPC R20, `(.L_x_3) ;  /* 0x000000001014794e */ /* 0x000fce0000000000 */
[----:B--2---:R-:W-:Y:S05]  /*0410*/  CALL.ABS.NOINC R8 ;  /* 0x0000000008007343 */ /* 0x004fea0003c00000 */
.L_x_3:
[----:B------:R-:W0:Y:S01]  /*0420*/  LDCU UR4, c[0x0][0x3a0] ;  /* 0x00007400ff0477ac */ /* 0x000e220008000800 */
[----:B------:R-:W1:Y:S01]  /*0430*/  S2R R23, SR_TID.Y ;  /* 0x0000000000177919 */ /* 0x000e620000002200 */
[----:B0-----:R-:W-:-:S04]  /*0440*/  ULOP3.LUT UR4, UR4, 0x80000001, URZ, 0xc0, !UPT ;  /* 0x8000000104047892 */ /* 0x001fc8000f8ec0ff */
[----:B------:R-:W-:-:S09]  /*0450*/  UISETP.NE.AND UP0, UPT, UR4, 0x1, UPT ;  /* 0x000000010400788c */ /* 0x000fd2000bf05270 */
[----:B------:R-:W-:Y:S05]  /*0460*/  BRA.U UP0, `(.L_x_4) ;  /* 0x00000009005c7547 */ /* 0x000fea000b800000 */
[----:B------:R-:W0:Y:S01]  /*0470*/  LDC.64 R16, c[0x4][R16] ;  /* 0x0100000010107b82 */ /* 0x000e220000000a00 */
[----:B------:R-:W2:Y:S01]  /*0480*/  LDCU.64 UR4, c[0x4][0x20] ;  /* 0x01000400ff0477ac */ /* 0x000ea20008000a00 */
[----:B------:R-:W-:Y:S02]  /*0490*/  CS2R R6, SRZ ;  /* 0x0000000000067805 */ /* 0x000fe4000001ff00 */
[----:B--2---:R-:W-:Y:S01]  /*04a0*/  MOV R4, UR4 ;  /* 0x0000000400047c02 */ /* 0x004fe20008000f00 */
[----:B------:R-:W-:-:S07]  /*04b0*/  IMAD.U32 R5, RZ, RZ, UR5 ;  /* 0x00000005ff057e24 */ /* 0x000fce000f8e00ff */
[----:B------:R-:W-:-:S07]  /*04c0*/  LEPC R20, `(.L_x_5) ;  /* 0x000000001014794e */ /* 0x000fce0000000000 */
[----:B01----:R-:W-:Y:S05]  /*04d0*/  CALL.ABS.NOINC R16 ;  /* 0x0000000010007343 */ /* 0x003fea0003c00000 */
.L_x_5:
[----:B------:R-:W0:Y:S08]  /*04e0*/  LDC.64 R4, c[0x0][0x380] ;  /* 0x0000e000ff047b82 */ /* 0x000e300000000a00 */
[----:B------:R-:W1:Y:S08]  /*04f0*/  LDC.64 R10, c[0x0][0x390] ;  /* 0x0000e400ff0a7b82 */ /* 0x000e700000000a00 */
[----:B------:R-:W2:Y:S01]  /*0500*/  LDC.64 R6, c[0x0][0x398] ;  /* 0x0000e600ff067b82 */ /* 0x000ea20000000a00 */
[----:B0-----:R-:W-:Y:S01]  /*0510*/  IADD3 R9, PT, PT, R19, -R4, RZ ;  /* 0x8000000413097210 */ /* 0x001fe20007ffe0ff */
[----:B-1----:R-:W-:-:S04]  /*0520*/  IMAD.WIDE.U32 R12, R2, 0x4, R10 ;  /* 0x00000004020c7825 */ /* 0x002fc800078e000a */
[C---:B------:R-:W-:Y:S02]  /*0530*/  IMAD.WIDE R10, R9.reuse, 0x4, R10 ;  /* 0x00000004090a7825 */ /* 0x040fe400078e020a */
[----:B------:R-:W3:Y:S02]  /*0540*/  LDG.E R12, desc[UR36][R12.64] ;  /* 0x000000240c0c7981 */ /* 0x000ee4000c1e1900 */
[----:B--2---:R-:W-:Y:S02]  /*0550*/  IMAD.WIDE R8, R9, 0x4, R6 ;  /* 0x0000000409087825 */ /* 0x004fe400078e0206 */
[----:B------:R-:W3:Y:S04]  /*0560*/  LDG.E R0, desc[UR36][R10.64] ;  /* 0x000000240a007981 */ /* 0x000ee8000c1e1900 */
[----:B------:R-:W3:Y:S01]  /*0570*/  LDG.E R3, desc[UR36][R8.64] ;  /* 0x0000002408037981 */ /* 0x000ee2000c1e1900 */
[----:B------:R-:W-:-:S04]  /*0580*/  IMAD.WIDE R14, R4, 0x4, R10 ;  /* 0x00000004040e7825 */ /* 0x000fc800078e020a */
[----:B------:R-:W-:-:S04]  /*0590*/  IMAD.WIDE.U32 R6, R2, 0x4, R6 ;  /* 0x0000000402067825 */ /* 0x000fc800078e0006 */
[----:B---3--:R-:W-:-:S05]  /*05a0*/  FFMA R3, R3, R12, R0 ;  /* 0x0000000c03037223 */ /* 0x008fca0000000000 */
[----:B------:R1:W-:Y:S04]  /*05b0*/  STG.E desc[UR36][R14.64], R3 ;  /* 0x000000030e007986 */ /* 0x0003e8000c101924 */
[----:B------:R-:W2:Y:S04]  /*05c0*/  LDG.E R7, desc[UR36][R6.64] ;  /* 0x0000002406077981 */ /* 0x000ea8000c1e1900 */
[----:B------:R-:W2:Y:S01]  /*05d0*/  LDG.E R0, desc[UR36][R8.64] ;  /* 0x0000002408007981 */ /* 0x000ea2000c1e1900 */
[----:B------:R-:W-:Y:S01]  /*05e0*/  IMAD.WIDE R16, R4, 0x4, R8 ;  /* 0x0000000404107825 */ /* 0x000fe200078e0208 */
[----:B------:R-:W-:-:S04]  /*05f0*/  LOP3.LUT P0, RZ, R2, R23, RZ, 0xfc, !PT ;  /* 0x0000001702ff7212 */ /* 0x000fc8000780fcff */
[----:B------:R-:W-:Y:S01]  /*0600*/  ISETP.LT.OR P0, PT, R5, 0x1, P0 ;  /* 0x000000010500780c */ /* 0x000fe20000701670 */
[----:B--2---:R-:W-:-:S05]  /*0610*/  FMUL R19, R0, R7 ;  /* 0x0000000700137220 */ /* 0x004fca0000400000 */
[----:B------:R1:W-:Y:S07]  /*0620*/  STG.E desc[UR36][R16.64], R19 ;  /* 0x0000001310007986 */ /* 0x0003ee000c101924 */
[----:B------:R-:W-:Y:S05]  /*0630*/  @P0 BRA `(.L_x_6) ;  /* 0x00000010005c0947 */ /* 0x000fea0003800000 */
[C---:B------:R-:W-:Y:S01]  /*0640*/  ISETP.GE.U32.AND P1, PT, R5.reuse, 0x8, PT ;  /* 0x000000080500780c */ /* 0x040fe20003f26070 */
[----:B------:R-:W-:Y:S01]  /*0650*/  IMAD.MOV.U32 R0, RZ, RZ, RZ ;  /* 0x000000ffff007224 */ /* 0x000fe200078e00ff */
[----:B------:R-:W-:-:S04]  /*0660*/  LOP3.LUT R12, R5, 0x7, RZ, 0xc0, !PT ;  /* 0x00000007050c7812 */ /* 0x000fc800078ec0ff */
[----:B------:R-:W-:-:S07]  /*0670*/  ISETP.NE.AND P0, PT, R12, RZ, PT ;  /* 0x000000ff0c00720c */ /* 0x000fce0003f05270 */
[----:B------:R-:W-:Y:S06]  /*0680*/  @!P1 BRA `(.L_x_7) ;  /* 0x0000000000e09947 */ /* 0x000fec0003800000 */
[----:B------:R-:W0:Y:S01]  /*0690*/  LDCU.64 UR4, c[0x0][0x398] ;  /* 0x00007300ff0477ac */ /* 0x000e220008000a00 */
[----:B------:R-:W2:Y:S01]  /*06a0*/  LDC R4, c[0x0][0x380] ;  /* 0x0000e000ff047b82 */ /* 0x000ea20000000800 */
[----:B------:R-:W-:Y:S01]  /*06b0*/  LOP3.LUT R0, R5, 0x7ffffff8, RZ, 0xc0, !PT ;  /* 0x7ffffff805007812 */ /* 0x000fe200078ec0ff */
[----:B------:R-:W-:Y:S01]  /*06c0*/  BSSY.RECONVERGENT B0, `(.L_x_7) ;  /* 0x0000034000007945 */ /* 0x000fe20003800200 */
[----:B------:R-:W1:Y:S02]  /*06d0*/  LDCU.64 UR6, c[0x0][0x390] ;  /* 0x00007200ff0677ac */ /* 0x000e640008000a00 */
[----:B------:R-:W-:Y:S01]  /*06e0*/  IADD3 R5, PT, PT, -R0, RZ, RZ ;  /* 0x000000ff00057210 */ /* 0x000fe20007ffe1ff */
[----:B0-----:R-:W-:-:S04]  /*06f0*/  UIADD3 UR4, UP0, UPT, UR4, 0x10, URZ ;  /* 0x0000001004047890 */ /* 0x001fc8000ff1e0ff */
[----:B------:R-:W-:Y:S01]  /*0700*/  UIADD3.X UR5, UPT, UPT, URZ, UR5, URZ, UP0, !UPT ;  /* 0x00000005ff057290 */ /* 0x000fe200087fe4ff */
[----:B-1----:R-:W-:Y:S01]  /*0710*/  MOV R14, UR6 ;  /* 0x00000006000e7c02 */ /* 0x002fe20008000f00 */
[----:B------:R-:W-:Y:S02]  /*0720*/  IMAD.U32 R3, RZ, RZ, UR7 ;  /* 0x00000007ff037e24 */ /* 0x000fe4000f8e00ff */
[----:B------:R-:W-:Y:S02]  /*0730*/  IMAD.U32 R16, RZ, RZ, UR4 ;  /* 0x00000004ff107e24 */ /* 0x000fe4000f8e00ff */
[----:B------:R-:W-:-:S07]  /*0740*/  MOV R7, UR5 ;  /* 0x0000000500077c02 */ /* 0x000fce0008000f00 */
.L_x_8:
[----:B------:R-:W-:-:S05]  /*0750*/  IMAD.MOV.U32 R2, RZ, RZ, R14 ;  /* 0x000000ffff027224 */ /* 0x000fca00078e000e */
[----:B----4-:R-:W3:Y:S01]  /*0760*/  LDG.E R13, desc[UR36][R2.64] ;  /* 0x00000024020d7981 */ /* 0x010ee2000c1e1900 */
[----:B--2---:R-:W-:Y:S01]  /*0770*/  IMAD.WIDE R8, R4, 0x4, R2 ;  /* 0x0000000404087825 */ /* 0x004fe200078e0202 */
[----:B------:R-:W-:-:S04]  /*0780*/  MOV R6, R16 ;  /* 0x0000001000067202 */ /* 0x000fc80000000f00 */
[----:B---3--:R0:W-:Y:S04]  /*0790*/  STG.E desc[UR36][R8.64], R13 ;  /* 0x0000000d08007986 */ /* 0x0081e8000c101924 */
[----:B------:R-:W2:Y:S01]  /*07a0*/  LDG.E R15, desc[UR36][R6.64+-0x10] ;  /* 0xfffff024060f7981 */ /* 0x000ea2000c1e1900 */
[----:B------:R-:W-:-:S05]  /*07b0*/  IMAD.WIDE R10, R4, 0x4, R6 ;  /* 0x00000004040a7825 */ /* 0x000fca00078e0206 */
[----:B--2---:R1:W-:Y:S04]  /*07c0*/  STG.E desc[UR36][R10.64+-0x10], R15 ;  /* 0xfffff00f0a007986 */ /* 0x0043e8000c101924 */
[----:B------:R-:W2:Y:S04]  /*07d0*/  LDG.E R17, desc[UR36][R2.64+0x4] ;  /* 0x0000042402117981 */ /* 0x000ea8000c1e1900 */
[----:B--2---:R2:W-:Y:S04]  /*07e0*/  STG.E desc[UR36][R8.64+0x4], R17 ;  /* 0x0000041108007986 */ /* 0x0045e8000c101924 */
[----:B------:R-:W3:Y:S04]  /*07f0*/  LDG.E R19, desc[UR36][R6.64+-0xc] ;  /* 0xfffff42406137981 */ /* 0x000ee8000c1e1900 */
[----:B---3--:R3:W-:Y:S04]  /*0800*/  STG.E desc[UR36][R10.64+-0xc], R19 ;  /* 0xfffff4130a007986 */ /* 0x0087e8000c101924 */
[----:B------:R-:W4:Y:S04]  /*0810*/  LDG.E R21, desc[UR36][R2.64+0x8] ;  /* 0x0000082402157981 */ /* 0x000f28000c1e1900 */
[----:B----4-:R4:W-:Y:S04]  /*0820*/  STG.E desc[UR36][R8.64+0x8], R21 ;  /* 0x0000081508007986 */ /* 0x0109e8000c101924 */
[----:B------:R-:W5:Y:S04]  /*0830*/  LDG.E R23, desc[UR36][R6.64+-0x8] ;  /* 0xfffff82406177981 */ /* 0x000f68000c1e1900 */
[----:B-----5:R5:W-:Y:S04]  /*0840*/  STG.E desc[UR36][R10.64+-0x8], R23 ;  /* 0xfffff8170a007986 */ /* 0x020be8000c101924 */
[----:B0-----:R-:W2:Y:S04]  /*0850*/  LDG.E R13, desc[UR36][R2.64+0xc] ;  /* 0x00000c24020d7981 */ /* 0x001ea8000c1e1900 */
[----:B--2---:R0:W-:Y:S04]  /*0860*/  STG.E desc[UR36][R8.64+0xc], R13 ;  /* 0x00000c0d08007986 */ /* 0x0041e8000c101924 */
[----:B-1----:R-:W2:Y:S04]  /*0870*/  LDG.E R15, desc[UR36][R6.64+-0x4] ;  /* 0xfffffc24060f7981 */ /* 0x002ea8000c1e1900 */
[----:B--2---:R1:W-:Y:S04]  /*0880*/  STG.E desc[UR36][R10.64+-0x4], R15 ;  /* 0xfffffc0f0a007986 */ /* 0x0043e8000c101924 */
[----:B------:R-:W2:Y:S04]  /*0890*/  LDG.E R17, desc[UR36][R2.64+0x10] ;  /* 0x0000102402117981 */ /* 0x000ea8000c1e1900 */
[----:B--2---:R2:W-:Y:S04]  /*08a0*/  STG.E desc[UR36][R8.64+0x10], R17 ;  /* 0x0000101108007986 */ /* 0x0045e8000c101924 */
[----:B---3--:R-:W3:Y:S04]  /*08b0*/  LDG.E R19, desc[UR36][R6.64] ;  /* 0x0000002406137981 */ /* 0x008ee8000c1e1900 */
[----:B---3--:R3:W-:Y:S04]  /*08c0*/  STG.E desc[UR36][R10.64], R19 ;  /* 0x000000130a007986 */ /* 0x0087e8000c101924 */
[----:B----4-:R-:W4:Y:S04]  /*08d0*/  LDG.E R21, desc[UR36][R2.64+0x14] ;  /* 0x0000142402157981 */ /* 0x010f28000c1e1900 */
[----:B----4-:R4:W-:Y:S04]  /*08e0*/  STG.E desc[UR36][R8.64+0x14], R21 ;  /* 0x0000141508007986 */ /* 0x0109e8000c101924 */
[----:B-----5:R-:W5:Y:S04]  /*08f0*/  LDG.E R23, desc[UR36][R6.64+0x4] ;  /* 0x0000042406177981 */ /* 0x020f68000c1e1900 */
[----:B-----5:R4:W-:Y:S04]  /*0900*/  STG.E desc[UR36][R10.64+0x4], R23 ;  /* 0x000004170a007986 */ /* 0x0209e8000c101924 */
[----:B0-----:R-:W5:Y:S04]  /*0910*/  LDG.E R13, desc[UR36][R2.64+0x18] ;  /* 0x00001824020d7981 */ /* 0x001f68000c1e1900 */
[----:B-----5:R4:W-:Y:S04]  /*0920*/  STG.E desc[UR36][R8.64+0x18], R13 ;  /* 0x0000180d08007986 */ /* 0x0209e8000c101924 */
[----:B-1----:R-:W5:Y:S04]  /*0930*/  LDG.E R15, desc[UR36][R6.64+0x8] ;  /* 0x00000824060f7981 */ /* 0x002f68000c1e1900 */
[----:B-----5:R4:W-:Y:S04]  /*0940*/  STG.E desc[UR36][R10.64+0x8], R15 ;  /* 0x0000080f0a007986 */ /* 0x0209e8000c101924 */
[----:B--2---:R-:W2:Y:S04]  /*0950*/  LDG.E R17, desc[UR36][R2.64+0x1c] ;  /* 0x00001c2402117981 */ /* 0x004ea8000c1e1900 */
[----:B--2---:R4:W-:Y:S04]  /*0960*/  STG.E desc[UR36][R8.64+0x1c], R17 ;  /* 0x00001c1108007986 */ /* 0x0049e8000c101924 */
[----:B---3--:R0:W2:Y:S01]  /*0970*/  LDG.E R19, desc[UR36][R6.64+0xc] ;  /* 0x00000c2406137981 */ /* 0x0080a2000c1e1900 */
[----:B------:R-:W-:Y:S01]  /*0980*/  VIADD R5, R5, 0x8 ;  /* 0x0000000805057836 */ /* 0x000fe20000000000 */
[----:B------:R-:W-:-:S02]  /*0990*/  IADD3 R16, P3, PT, R6, 0x20, RZ ;  /* 0x0000002006107810 */ /* 0x000fc40007f7e0ff */
[----:B------:R-:W-:Y:S02]  /*09a0*/  IADD3 R14, P2, PT, R2, 0x20, RZ ;  /* 0x00000020020e7810 */ /* 0x000fe40007f5e0ff */
[----:B------:R-:W-:Y:S02]  /*09b0*/  ISETP.NE.AND P1, PT, R5, RZ, PT ;  /* 0x000000ff0500720c */ /* 0x000fe40003f25270 */
[----:B------:R-:W-:Y:S01]  /*09c0*/  IADD3.X R3, PT, PT, RZ, R3, RZ, P2, !PT ;  /* 0x00000003ff037210 */ /* 0x000fe200017fe4ff */
[----:B0-----:R-:W-:Y:S01]  /*09d0*/  IMAD.X R7, RZ, RZ, R7, P3 ;  /* 0x000000ffff077224 */ /* 0x001fe200018e0607 */
[----:B--2---:R4:W-:Y:S09]  /*09e0*/  STG.E desc[UR36][R10.64+0xc], R19 ;  /* 0x00000c130a007986 */ /* 0x0049f2000c101924 */
[----:B------:R-:W-:Y:S05]  /*09f0*/  @P1 BRA `(.L_x_8) ;  /* 0xfffffffc00541947 */ /* 0x000fea000383ffff */
[----:B------:R-:W-:Y:S05]  /*0a00*/  BSYNC.RECONVERGENT B0 ;  /* 0x0000000000007941 */ /* 0x000fea0003800200 */
.L_x_7:
[----:B------:R-:W-:Y:S05]  /*0a10*/  @!P0 BRA `(.L_x_6) ;  /* 0x0000000c00648947 */ /* 0x000fea0003800000 */
[----:B------:R-:W0:Y:S01]  /*0a20*/  LDCU UR4, c[0x0][0x384] ;  /* 0x00007080ff0477ac */ /* 0x000e220008000800 */
[----:B------:R-:W-:Y:S01]  /*0a30*/  ISETP.GE.U32.AND P0, PT, R12, 0x4, PT ;  /* 0x000000040c00780c */ /* 0x000fe20003f06070 */
[----:B0-----:R-:W-:-:S04]  /*0a40*/  ULOP3.LUT UR5, UR4, 0x3, URZ, 0xc0, !UPT ;  /* 0x0000000304057892 */ /* 0x001fc8000f8ec0ff */
[----:B------:R-:W-:-:S08]  /*0a50*/  UISETP.NE.AND UP0, UPT, UR5, URZ, UPT ;  /* 0x000000ff0500728c */ /* 0x000fd0000bf05270 */
[----:B------:R-:W-:Y:S05]  /*0a60*/  @!P0 BRA `(.L_x_9) ;  /* 0x00000000005c8947 */ /* 0x000fea0003800000 */
[----:B-1----:R-:W0:Y:S08]  /*0a70*/  LDC.64 R2, c[0x0][0x390] ;  /* 0x0000e400ff027b82 */ /* 0x002e300000000a00 */
[----:B----4-:R-:W1:Y:S01]  /*0a80*/  LDC.64 R8, c[0x0][0x398] ;  /* 0x0000e600ff087b82 */ /* 0x010e620000000a00 */
[----:B0-----:R-:W-:-:S05]  /*0a90*/  IMAD.WIDE.U32 R2, R0, 0x4, R2 ;  /* 0x0000000400027825 */ /* 0x001fca00078e0002 */
[----:B------:R-:W2:Y:S01]  /*0aa0*/  LDG.E R5, desc[UR36][R2.64] ;  /* 0x0000002402057981 */ /* 0x000ea2000c1e1900 */
[----:B------:R-:W-:-:S04]  /*0ab0*/  IMAD.WIDE R6, R4, 0x4, R2 ;  /* 0x0000000404067825 */ /* 0x000fc800078e0202 */
[----:B-1----:R-:W-:Y:S01]  /*0ac0*/  IMAD.WIDE.U32 R8, R0, 0x4, R8 ;  /* 0x0000000400087825 */ /* 0x002fe200078e0008 */
[----:B--2---:R0:W-:Y:S04]  /*0ad0*/  STG.E desc[UR36][R6.64], R5 ;  /* 0x0000000506007986 */ /* 0x0041e8000c101924 */
[----:B------:R-:W2:Y:S01]  /*0ae0*/  LDG.E R13, desc[UR36][R8.64] ;  /* 0x00000024080d7981 */ /* 0x000ea2000c1e1900 */
[----:B------:R-:W-:-:S05]  /*0af0*/  IMAD.WIDE R10, R4, 0x4, R8 ;  /* 0x00000004040a7825 */ /* 0x000fca00078e0208 */
[----:B--2---:R1:W-:Y:S04]  /*0b00*/  STG.E desc[UR36][R10.64], R13 ;  /* 0x0000000d0a007986 */ /* 0x0043e8000c101924 */
[----:B------:R-:W2:Y:S04]  /*0b10*/  LDG.E R15, desc[UR36][R2.64+0x4] ;  /* 0x00000424020f7981 */ /* 0x000ea8000c1e1900 */
[----:B--2---:R2:W-:Y:S04]  /*0b20*/  STG.E desc[UR36][R6.64+0x4], R15 ;  /* 0x0000040f06007986 */ /* 0x0045e8000c101924 */
[----:B------:R-:W3:Y:S04]  /*0b30*/  LDG.E R17, desc[UR36][R8.64+0x4] ;  /* 0x0000042408117981 */ /* 0x000ee8000c1e1900 */
[----:B---3--:R2:W-:Y:S04]  /*0b40*/  STG.E desc[UR36][R10.64+0x4], R17 ;  /* 0x000004110a007986 */ /* 0x0085e8000c101924 */
[----:B------:R-:W3:Y:S04]  /*0b50*/  LDG.E R19, desc[UR36][R2.64+0x8] ;  /* 0x0000082402137981 */ /* 0x000ee8000c1e1900 */
[----:B---3--:R2:W-:Y:S04]  /*0b60*/  STG.E desc[UR36][R6.64+0x8], R19 ;  /* 0x0000081306007986 */ /* 0x0085e8000c101924 */
[----:B------:R-:W3:Y:S04]  /*0b70*/  LDG.E R21, desc[UR36][R8.64+0x8] ;  /* 0x0000082408157981 */ /* 0x000ee8000c1e1900 */
[----:B---3--:R2:W-:Y:S04]  /*0b80*/  STG.E desc[UR36][R10.64+0x8], R21 ;  /* 0x000008150a007986 */ /* 0x0085e8000c101924 */
[----:B0-----:R-:W3:Y:S04]  /*0b90*/  LDG.E R5, desc[UR36][R2.64+0xc] ;  /* 0x00000c2402057981 */ /* 0x001ee8000c1e1900 */
[----:B---3--:R2:W-:Y:S04]  /*0ba0*/  STG.E desc[UR36][R6.64+0xc], R5 ;  /* 0x00000c0506007986 */ /* 0x0085e8000c101924 */
[----:B-1----:R-:W3:Y:S01]  /*0bb0*/  LDG.E R13, desc[UR36][R8.64+0xc] ;  /* 0x00000c24080d7981 */ /* 0x002ee2000c1e1900 */
[----:B------:R-:W-:-:S03]  /*0bc0*/  IADD3 R0, PT, PT, R0, 0x4, RZ ;  /* 0x0000000400007810 */ /* 0x000fc60007ffe0ff */
[----:B---3--:R2:W-:Y:S04]  /*0bd0*/  STG.E desc[UR36][R10.64+0xc], R13 ;  /* 0x00000c0d0a007986 */ /* 0x0085e8000c101924 */
.L_x_9:
[----:B------:R-:W-:Y:S05]  /*0be0*/  BRA.U !UP0, `(.L_x_6) ;  /* 0x0000000908f07547 */ /* 0x000fea000b800000 */
[----:B------:R-:W-:Y:S02]  /*0bf0*/  UISETP.NE.AND UP0, UPT, UR5, 0x1, UPT ;  /* 0x000000010500788c */ /* 0x000fe4000bf05270 */
[----:B------:R-:W-:-:S04]  /*0c00*/  ULOP3.LUT UR4, UR4, 0x1, URZ, 0xc0, !UPT ;  /* 0x0000000104047892 */ /* 0x000fc8000f8ec0ff */
[----:B------:R-:W-:-:S03]  /*0c10*/  UISETP.NE.U32.AND UP1, UPT, UR4, 0x1, UPT ;  /* 0x000000010400788c */ /* 0x000fc6000bf25070 */
[----:B------:R-:W-:Y:S08]  /*0c20*/  BRA.U !UP0, `(.L_x_10) ;  /* 0x00000001083c7547 */ /* 0x000ff0000b800000 */
[----:B-1----:R-:W0:Y:S08]  /*0c30*/  LDC.64 R2, c[0x0][0x390] ;  /* 0x0000e400ff027b82 */ /* 0x002e300000000a00 */
[----:B----4-:R-:W1:Y:S01]  /*0c40*/  LDC.64 R8, c[0x0][0x398] ;  /* 0x0000e600ff087b82 */ /* 0x010e620000000a00 */
[----:B0-----:R-:W-:-:S05]  /*0c50*/  IMAD.WIDE.U32 R2, R0, 0x4, R2 ;  /* 0x0000000400027825 */ /* 0x001fca00078e0002 */
[----:B--2---:R-:W2:Y:S01]  /*0c60*/  LDG.E R5, desc[UR36][R2.64] ;  /* 0x0000002402057981 */ /* 0x004ea2000c1e1900 */
        /* <DEDUP_REMOVED lines=8> */
[----:B------:R-:W2:Y:S01]  /*0cf0*/  LDG.E R17, desc[UR36][R8.64+0x4] ;  /* 0x0000042408117981 */ /* 0x000ea2000c1e1900 */
[----:B------:R-:W-:-:S03]  /*0d00*/  VIADD R0, R0, 0x2 ;  /* 0x0000000200007836 */ /* 0x000fc60000000000 */
[----:B--2---:R0:W-:Y:S04]  /*0d10*/  STG.E desc[UR36][R10.64+0x4], R17 ;  /* 0x000004110a007986 */ /* 0x0041e8000c101924 */
.L_x_10:
[----:B------:R-:W-:Y:S05]  /*0d20*/  BRA.U UP1, `(.L_x_6) ;  /* 0x0000000901a07547 */ /* 0x000fea000b800000 */
[----:B-1----:R-:W1:Y:S08]  /*0d30*/  LDC.64 R2, c[0x0][0x390] ;  /* 0x0000e400ff027b82 */ /* 0x002e700000000a00 */
[----:B----4-:R-:W3:Y:S01]  /*0d40*/  LDC.64 R8, c[0x0][0x398] ;  /* 0x0000e600ff087b82 */ /* 0x010ee20000000a00 */
[----:B-1----:R-:W-:-:S05]  /*0d50*/  IMAD.WIDE.U32 R2, R0, 0x4, R2 ;  /* 0x0000000400027825 */ /* 0x002fca00078e0002 */
[----:B0-2---:R-:W2:Y:S01]  /*0d60*/  LDG.E R11, desc[UR36][R2.64] ;  /* 0x00000024020b7981 */ /* 0x005ea2000c1e1900 */
[----:B------:R-:W-:-:S04]  /*0d70*/  IMAD.WIDE R6, R4, 0x4, R2 ;  /* 0x0000000404067825 */ /* 0x000fc800078e0202 */
[----:B---3--:R-:W-:Y:S01]  /*0d80*/  IMAD.WIDE.U32 R8, R0, 0x4, R8 ;  /* 0x0000000400087825 */ /* 0x008fe200078e0008 */
[----:B--2---:R0:W-:Y:S04]  /*0d90*/  STG.E desc[UR36][R6.64], R11 ;  /* 0x0000000b06007986 */ /* 0x0041e8000c101924 */
[----:B------:R-:W2:Y:S01]  /*0da0*/  LDG.E R13, desc[UR36][R8.64] ;  /* 0x00000024080d7981 */ /* 0x000ea2000c1e1900 */
[----:B------:R-:W-:-:S05]  /*0db0*/  IMAD.WIDE R4, R4, 0x4, R8 ;  /* 0x0000000404047825 */ /* 0x000fca00078e0208 */
[----:B--2---:R0:W-:Y:S01]  /*0dc0*/  STG.E desc[UR36][R4.64], R13 ;  /* 0x0000000d04007986 */ /* 0x0041e2000c101924 */
[----:B------:R-:W-:Y:S05]  /*0dd0*/  BRA `(.L_x_6) ;  /* 0x0000000800747947 */ /* 0x000fea0003800000 */
.L_x_4:
[----:B------:R-:W-:Y:S01]  /*0de0*/  MOV R0, 0x0 ;  /* 0x0000000000007802 */ /* 0x000fe20000000f00 */
[----:B------:R-:W0:Y:S01]  /*0df0*/  LDCU.64 UR4, c[0x4][0x28] ;  /* 0x01000500ff0477ac */ /* 0x000e220008000a00 */
[----:B------:R-:W-:Y:S02]  /*0e00*/  CS2R R6, SRZ ;  /* 0x0000000000067805 */ /* 0x000fe4000001ff00 */
[----:B------:R2:W3:Y:S01]  /*0e10*/  LDC.64 R8, c[0x4][R0] ;  /* 0x0100000000087b82 */ /* 0x0004e20000000a00 */
[----:B0-----:R-:W-:Y:S01]  /*0e20*/  MOV R4, UR4 ;  /* 0x0000000400047c02 */ /* 0x001fe20008000f00 */
[----:B--2---:R-:W-:-:S07]  /*0e30*/  IMAD.U32 R5, RZ, RZ, UR5 ;  /* 0x00000005ff057e24 */ /* 0x004fce000f8e00ff */
[----:B------:R-:W-:-:S07]  /*0e40*/  LEPC R20, `(.L_x_11) ;  /* 0x000000001014794e */ /* 0x000fce0000000000 */
[----:B-1-3--:R-:W-:Y:S05]  /*0e50*/  CALL.ABS.NOINC R8 ;  /* 0x0000000008007343 */ /* 0x00afea0003c00000 */
.L_x_11:
[----:B------:R-:W0:Y:S08]  /*0e60*/  LDC.64 R14, c[0x0][0x390] ;  /* 0x0000e400ff0e7b82 */ /* 0x000e300000000a00 */
[----:B------:R-:W1:Y:S08]  /*0e70*/  LDC.64 R4, c[0x0][0x398] ;  /* 0x0000e600ff047b82 */ /* 0x000e700000000a00 */
[----:B------:R-:W2:Y:S01]  /*0e80*/  LDC.64 R8, c[0x0][0x380] ;  /* 0x0000e000ff087b82 */ /* 0x000ea20000000a00 */
[----:B0-----:R-:W-:-:S04]  /*0e90*/  IMAD.WIDE R10, R19, 0x4, R14 ;  /* 0x00000004130a7825 */ /* 0x001fc800078e020e */
[----:B------:R-:W-:Y:S02]  /*0ea0*/  IMAD.WIDE R12, R22, 0x4, R14 ;  /* 0x00000004160c7825 */ /* 0x000fe400078e020e */
[----:B------:R-:W3:Y:S02]  /*0eb0*/  LDG.E R10, desc[UR36][R10.64] ;  /* 0x000000240a0a7981 */ /* 0x000ee4000c1e1900 */
[C---:B-1----:R-:W-:Y:S02]  /*0ec0*/  IMAD.WIDE R6, R19.reuse, 0x4, R4 ;  /* 0x0000000413067825 */ /* 0x042fe400078e0204 */
[----:B------:R-:W3:Y:S04]  /*0ed0*/  LDG.E R12, desc[UR36][R12.64] ;  /* 0x000000240c0c7981 */ /* 0x000ee8000c1e1900 */
[----:B------:R-:W3:Y:S01]  /*0ee0*/  LDG.E R3, desc[UR36][R6.64] ;  /* 0x0000002406037981 */ /* 0x000ee2000c1e1900 */
[----:B--2---:R-:W-:-:S05]  /*0ef0*/  IADD3 R19, PT, PT, R19, -R8, RZ ;  /* 0x8000000813137210 */ /* 0x004fca0007ffe0ff */
[----:B------:R-:W-:-:S04]  /*0f00*/  IMAD.WIDE R16, R19, 0x4, R14 ;  /* 0x0000000413107825 */ /* 0x000fc800078e020e */
[----:B------:R-:W-:-:S04]  /*0f10*/  IMAD.WIDE R14, R22, 0x4, R4 ;  /* 0x00000004160e7825 */ /* 0x000fc800078e0204 */
        /* <DEDUP_REMOVED lines=15> */
[----:B------:R-:W1:Y:S01]  /*1010*/  LDCU UR4, c[0x0][0x380] ;  /* 0x00007000ff0477ac */ /* 0x000e620008000800 */
[----:B------:R-:W-:Y:S01]  /*1020*/  LOP3.LUT R0, R9, 0x7ffffff8, RZ, 0xc0, !PT ;  /* 0x7ffffff809007812 */ /* 0x000fe200078ec0ff */
[----:B------:R-:W-:Y:S01]  /*1030*/  HFMA2 R12, -RZ, RZ, 0, 0 ;  /* 0x00000000ff0c7431 */ /* 0x000fe200000001ff */
[----:B------:R-:W-:Y:S01]  /*1040*/  BSSY.RECONVERGENT B0, `(.L_x_12) ;  /* 0x0000036000007945 */ /* 0x000fe20003800200 */
[----:B0-----:R-:W-:Y:S01]  /*1050*/  IMAD.MOV.U32 R11, RZ, RZ, RZ ;  /* 0x000000ffff0b7224 */ /* 0x001fe200078e00ff */
[----:B------:R-:W-:Y:S01]  /*1060*/  IADD3 R13, PT, PT, -R0, RZ, RZ ;  /* 0x000000ff000d7210 */ /* 0x000fe20007ffe1ff */
[----:B-1----:R-:W-:-:S07]  /*1070*/  IMAD.U32 R10, RZ, RZ, UR4 ;  /* 0x00000004ff0a7e24 */ /* 0x002fce000f8e00ff */
.L_x_13:
[----:B------:R-:W0:Y:S01]  /*1080*/  LDCU.128 UR4, c[0x0][0x390] ;  /* 0x00007200ff0477ac */ /* 0x000e220008000c00 */
[----:B------:R-:W-:Y:S01]  /*1090*/  MOV R6, 0x10 ;  /* 0x0000001000067802 */ /* 0x000fe20000000f00 */
[----:B------:R-:W-:-:S04]  /*10a0*/  IMAD.MOV.U32 R7, RZ, RZ, 0x0 ;  /* 0x00000000ff077424 */ /* 0x000fc800078e00ff */
[----:B------:R-:W-:-:S03]  /*10b0*/  IMAD.WIDE R6, R10, 0x4, R6 ;  /* 0x000000040a067825 */ /* 0x000fc600078e0206 */
[----:B0-----:R-:W-:-:S04]  /*10c0*/  IADD3 R4, P1, PT, R6, UR4, RZ ;  /* 0x0000000406047c10 */ /* 0x001fc8000ff3e0ff */
[----:B------:R-:W-:-:S05]  /*10d0*/  IADD3.X R5, PT, PT, R7, UR5, RZ, P1, !PT ;  /* 0x0000000507057c10 */ /* 0x000fca0008ffe4ff */
[----:B----4-:R-:W2:Y:S01]  /*10e0*/  LDG.E R15, desc[UR36][R4.64+-0x10] ;  /* 0xfffff024040f7981 */ /* 0x010ea2000c1e1900 */
[----:B------:R-:W-:Y:S02]  /*10f0*/  IADD3 R2, P1, PT, R12, UR4, RZ ;  /* 0x000000040c027c10 */ /* 0x000fe4000ff3e0ff */
[----:B------:R-:W-:Y:S02]  /*1100*/  IADD3 R6, P2, PT, R6, UR6, RZ ;  /* 0x0000000606067c10 */ /* 0x000fe4000ff5e0ff */
[----:B------:R-:W-:Y:S02]  /*1110*/  IADD3.X R3, PT, PT, R11, UR5, RZ, P1, !PT ;  /* 0x000000050b037c10 */ /* 0x000fe40008ffe4ff */
[----:B------:R-:W-:-:S03]  /*1120*/  IADD3.X R7, PT, PT, R7, UR7, RZ, P2, !PT ;  /* 0x0000000707077c10 */ /* 0x000fc600097fe4ff */
[----:B--2---:R0:W-:Y:S04]  /*1130*/  STG.E desc[UR36][R2.64], R15 ;  /* 0x0000000f02007986 */ /* 0x0041e8000c101924 */
[----:B------:R-:W2:Y:S01]  /*1140*/  LDG.E R17, desc[UR36][R6.64+-0x10] ;  /* 0xfffff02406117981 */ /* 0x000ea2000c1e1900 */
[----:B------:R-:W-:-:S04]  /*1150*/  IADD3 R8, P1, PT, R12, UR6, RZ ;  /* 0x000000060c087c10 */ /* 0x000fc8000ff3e0ff */
[----:B------:R-:W-:-:S05]  /*1160*/  IADD3.X R9, PT, PT, R11, UR7, RZ, P1, !PT ;  /* 0x000000070b097c10 */ /* 0x000fca0008ffe4ff */
[----:B--2---:R1:W-:Y:S04]  /*1170*/  STG.E desc[UR36][R8.64], R17 ;  /* 0x0000001108007986 */ /* 0x0043e8000c101924 */
[----:B------:R-:W2:Y:S04]  /*1180*/  LDG.E R19, desc[UR36][R4.64+-0xc] ;  /* 0xfffff42404137981 */ /* 0x000ea8000c1e1900 */
[----:B--2---:R2:W-:Y:S04]  /*1190*/  STG.E desc[UR36][R2.64+0x4], R19 ;  /* 0x0000041302007986 */ /* 0x0045e8000c101924 */
[----:B------:R-:W3:Y:S04]  /*11a0*/  LDG.E R21, desc[UR36][R6.64+-0xc] ;  /* 0xfffff42406157981 */ /* 0x000ee8000c1e1900 */
[----:B---3--:R3:W-:Y:S04]  /*11b0*/  STG.E desc[UR36][R8.64+0x4], R21 ;  /* 0x0000041508007986 */ /* 0x0087e8000c101924 */
[----:B------:R-:W4:Y:S04]  /*11c0*/  LDG.E R23, desc[UR36][R4.64+-0x8] ;  /* 0xfffff82404177981 */ /* 0x000f28000c1e1900 */
[----:B----4-:R4:W-:Y:S04]  /*11d0*/  STG.E desc[UR36][R2.64+0x8], R23 ;  /* 0x0000081702007986 */ /* 0x0109e8000c101924 */
[----:B0-----:R-:W5:Y:S04]  /*11e0*/  LDG.E R15, desc[UR36][R6.64+-0x8] ;  /* 0xfffff824060f7981 */ /* 0x001f68000c1e1900 */
[----:B-----5:R0:W-:Y:S04]  /*11f0*/  STG.E desc[UR36][R8.64+0x8], R15 ;  /* 0x0000080f08007986 */ /* 0x0201e8000c101924 */
[----:B------:R-:W5:Y:S04]  /*1200*/  LDG.E R25, desc[UR36][R4.64+-0x4] ;  /* 0xfffffc2404197981 */ /* 0x000f68000c1e1900 */
[----:B-----5:R5:W-:Y:S04]  /*1210*/  STG.E desc[UR36][R2.64+0xc], R25 ;  /* 0x00000c1902007986 */ /* 0x020be8000c101924 */
        /* <DEDUP_REMOVED lines=8> */
[----:B0-----:R-:W5:Y:S04]  /*12a0*/  LDG.E R15, desc[UR36][R6.64+0x4] ;  /* 0x00000424060f7981 */ /* 0x001f68000c1e1900 */
[----:B-----5:R4:W-:Y:S04]  /*12b0*/  STG.E desc[UR36][R8.64+0x14], R15 ;  /* 0x0000140f08007986 */ /* 0x0209e8000c101924 */
[----:B------:R-:W5:Y:S04]  /*12c0*/  LDG.E R25, desc[UR36][R4.64+0x8] ;  /* 0x0000082404197981 */ /* 0x000f68000c1e1900 */
[----:B-----5:R4:W-:Y:S04]  /*12d0*/  STG.E desc[UR36][R2.64+0x18], R25 ;  /* 0x0000181902007986 */ /* 0x0209e8000c101924 */
[----:B-1----:R-:W5:Y:S04]  /*12e0*/  LDG.E R17, desc[UR36][R6.64+0x8] ;  /* 0x0000082406117981 */ /* 0x002f68000c1e1900 */
[----:B-----5:R4:W-:Y:S04]  /*12f0*/  STG.E desc[UR36][R8.64+0x18], R17 ;  /* 0x0000181108007986 */ /* 0x0209e8000c101924 */
[----:B--2---:R-:W2:Y:S04]  /*1300*/  LDG.E R19, desc[UR36][R4.64+0xc] ;  /* 0x00000c2404137981 */ /* 0x004ea8000c1e1900 */
[----:B--2---:R4:W-:Y:S04]  /*1310*/  STG.E desc[UR36][R2.64+0x1c], R19 ;  /* 0x00001c1302007986 */ /* 0x0049e8000c101924 */
[----:B---3--:R-:W2:Y:S01]  /*1320*/  LDG.E R21, desc[UR36][R6.64+0xc] ;  /* 0x00000c2406157981 */ /* 0x008ea2000c1e1900 */
[----:B------:R-:W-:Y:S01]  /*1330*/  IADD3 R13, PT, PT, R13, 0x8, RZ ;  /* 0x000000080d0d7810 */ /* 0x000fe20007ffe0ff */
[----:B------:R-:W-:Y:S01]  /*1340*/  VIADD R10, R10, 0x8 ;  /* 0x000000080a0a7836 */ /* 0x000fe20000000000 */
[----:B------:R-:W-:-:S02]  /*1350*/  IADD3 R12, P2, PT, R12, 0x20, RZ ;  /* 0x000000200c0c7810 */ /* 0x000fc40007f5e0ff */
[----:B------:R-:W-:Y:S02]  /*1360*/  ISETP.NE.AND P1, PT, R13, RZ, PT ;  /* 0x000000ff0d00720c */ /* 0x000fe40003f25270 */
[----:B------:R-:W-:Y:S01]  /*1370*/  IADD3.X R11, PT, PT, RZ, R11, RZ, P2, !PT ;  /* 0x0000000bff0b7210 */ /* 0x000fe200017fe4ff */
[----:B--2---:R4:W-:Y:S10]  /*1380*/  STG.E desc[UR36][R8.64+0x1c], R21 ;  /* 0x00001c1508007986 */ /* 0x0049f4000c101924 */
[----:B------:R-:W-:Y:S05]  /*1390*/  @P1 BRA `(.L_x_13) ;  /* 0xfffffffc00381947 */ /* 0x000fea000383ffff */
[----:B------:R-:W-:Y:S05]  /*13a0*/  BSYNC.RECONVERGENT B0 ;  /* 0x0000000000007941 */ /* 0x000fea0003800200 */
.L_x_12:
[----:B------:R-:W-:Y:S05]  /*13b0*/  @!P0 BRA `(.L_x_6) ;  /* 0x0000000000fc8947 */ /* 0x000fea0003800000 */
[----:B----4-:R-:W1:Y:S01]  /*13c0*/  LDC R2, c[0x0][0x384] ;  /* 0x0000e100ff027b82 */ /* 0x010e620000000800 */
[----:B------:R-:W-:Y:S02]  /*13d0*/  ISETP.GE.U32.AND P0, PT, R14, 0x4, PT ;  /* 0x000000040e00780c */ /* 0x000fe40003f06070 */
[----:B-1----:R-:W-:-:S04]  /*13e0*/  LOP3.LUT R12, R2, 0x3, RZ, 0xc0, !PT ;  /* 0x00000003020c7812 */ /* 0x002fc800078ec0ff */
[----:B------:R-:W-:-:S07]  /*13f0*/  ISETP.NE.AND P1, PT, R12, RZ, PT ;  /* 0x000000ff0c00720c */ /* 0x000fce0003f25270 */
[----:B------:R-:W-:Y:S06]  /*1400*/  @!P0 BRA `(.L_x_14) ;  /* 0x0000000000648947 */ /* 0x000fec0003800000 */
[----:B------:R-:W1:Y:S01]  /*1410*/  LDC.64 R6, c[0x0][0x390] ;  /* 0x0000e400ff067b82 */ /* 0x000e620000000a00 */
[----:B------:R-:W2:Y:S07]  /*1420*/  LDCU UR4, c[0x0][0x380] ;  /* 0x00007000ff0477ac */ /* 0x000eae0008000800 */
[----:B0-----:R-:W0:Y:S01]  /*1430*/  LDC.64 R10, c[0x0][0x398] ;  /* 0x0000e600ff0a7b82 */ /* 0x001e220000000a00 */
[----:B--2---:R-:W-:-:S04]  /*1440*/  VIADD R9, R0, UR4 ;  /* 0x0000000400097c36 */ /* 0x004fc80008000000 */
[----:B-1----:R-:W-:-:S05]  /*1450*/  IMAD.WIDE R4, R9, 0x4, R6 ;  /* 0x0000000409047825 */ /* 0x002fca00078e0206 */
[----:B------:R-:W2:Y:S01]  /*1460*/  LDG.E R3, desc[UR36][R4.64] ;  /* 0x0000002404037981 */ /* 0x000ea2000c1e1900 */
[----:B------:R-:W-:-:S04]  /*1470*/  IMAD.WIDE.U32 R6, R0, 0x4, R6 ;  /* 0x0000000400067825 */ /* 0x000fc800078e0006 */
[--C-:B0-----:R-:W-:Y:S01]  /*1480*/  IMAD.WIDE R8, R9, 0x4, R10.reuse ;  /* 0x0000000409087825 */ /* 0x101fe200078e020a */
[----:B--2---:R0:W-:Y:S04]  /*1490*/  STG.E desc[UR36][R6.64], R3 ;  /* 0x0000000306007986 */ /* 0x0041e8000c101924 */
[----:B------:R-:W2:Y:S01]  /*14a0*/  LDG.E R13, desc[UR36][R8.64] ;  /* 0x00000024080d7981 */ /* 0x000ea2000c1e1900 */
[----:B------:R-:W-:-:S05]  /*14b0*/  IMAD.WIDE.U32 R10, R0, 0x4, R10 ;  /* 0x00000004000a7825 */ /* 0x000fca00078e000a */
        /* <DEDUP_REMOVED lines=14> */
.L_x_14:
[----:B------:R-:W-:Y:S05]  /*15a0*/  @!P1 BRA `(.L_x_6) ;  /* 0x0000000000809947 */ /* 0x000fea0003800000 */
[----:B------:R-:W-:Y:S01]  /*15b0*/  ISETP.NE.AND P0, PT, R12, 0x1, PT ;  /* 0x000000010c00780c */ /* 0x000fe20003f05270 */
[----:B0-----:R-:W0:Y:S08]  /*15c0*/  LDC.64 R4, c[0x0][0x390] ;  /* 0x0000e400ff047b82 */ /* 0x001e300000000a00 */
[----:B------:R-:W1:Y:S08]  /*15d0*/  LDC.64 R8, c[0x0][0x398] ;  /* 0x0000e600ff087b82 */ /* 0x000e700000000a00 */
[----:B--2---:R-:W2:Y:S02]  /*15e0*/  @P0 LDC R3, c[0x0][0x380] ;  /* 0x0000e000ff030b82 */ /* 0x004ea40000000800 */
[----:B--2---:R-:W-:-:S04]  /*15f0*/  @P0 IMAD.IADD R11, R0, 0x1, R3 ;  /* 0x00000001000b0824 */ /* 0x004fc800078e0203 */
[----:B0-----:R-:W-:-:S05]  /*1600*/  @P0 IMAD.WIDE R6, R11, 0x4, R4 ;  /* 0x000000040b060825 */ /* 0x001fca00078e0204 */
[----:B------:R-:W2:Y:S01]  /*1610*/  @P0 LDG.E R3, desc[UR36][R6.64] ;  /* 0x0000002406030981 */ /* 0x000ea2000c1e1900 */
[----:B------:R-:W-:-:S04]  /*1620*/  @P0 IMAD.WIDE.U32 R4, R0, 0x4, R4 ;  /* 0x0000000400040825 */ /* 0x000fc800078e0004 */
[--C-:B-1----:R-:W-:Y:S01]  /*1630*/  @P0 IMAD.WIDE R10, R11, 0x4, R8.reuse ;  /* 0x000000040b0a0825 */ /* 0x102fe200078e0208 */
[----:B--2---:R-:W-:Y:S04]  /*1640*/  @P0 STG.E desc[UR36][R4.64], R3 ;  /* 0x0000000304000986 */ /* 0x004fe8000c101924 */
[----:B------:R-:W2:Y:S01]  /*1650*/  @P0 LDG.E R15, desc[UR36][R10.64] ;  /* 0x000000240a0f0981 */ /* 0x000ea2000c1e1900 */
[----:B------:R-:W-:Y:S01]  /*1660*/  @P0 IMAD.WIDE.U32 R12, R0, 0x4, R8 ;  /* 0x00000004000c0825 */ /* 0x000fe200078e0008 */
[----:B------:R-:W-:Y:S01]  /*1670*/  LOP3.LUT R2, R2, 0x1, RZ, 0xc0, !PT ;  /* 0x0000000102027812 */ /* 0x000fe200078ec0ff */
[----:B------:R-:W0:Y:S03]  /*1680*/  LDC.64 R8, c[0x0][0x390] ;  /* 0x0000e400ff087b82 */ /* 0x000e260000000a00 */
[----:B--2---:R1:W-:Y:S04]  /*1690*/  @P0 STG.E desc[UR36][R12.64], R15 ;  /* 0x0000000f0c000986 */ /* 0x0043e8000c101924 */
[----:B------:R-:W2:Y:S01]  /*16a0*/  @P0 LDG.E R17, desc[UR36][R6.64+0x4] ;  /* 0x0000042406110981 */ /* 0x000ea2000c1e1900 */
[----:B------:R-:W-:-:S02]  /*16b0*/  ISETP.NE.U32.AND P1, PT, R2, 0x1, PT ;  /* 0x000000010200780c */ /* 0x000fc40003f25070 */
[----:B------:R-:W-:Y:S01]  /*16c0*/  @P0 IADD3 R0, PT, PT, R0, 0x2, RZ ;  /* 0x0000000200000810 */ /* 0x000fe20007ffe0ff */
[----:B-1----:R-:W1:Y:S10]  /*16d0*/  LDC.64 R14, c[0x0][0x398] ;  /* 0x0000e600ff0e7b82 */ /* 0x002e740000000a00 */
[----:B------:R-:W3:Y:S01]  /*16e0*/  @!P1 LDC R21, c[0x0][0x380] ;  /* 0x0000e000ff159b82 */ /* 0x000ee20000000800 */
[----:B--2---:R2:W-:Y:S04]  /*16f0*/  @P0 STG.E desc[UR36][R4.64+0x4], R17 ;  /* 0x0000041104000986 */ /* 0x0045e8000c101924 */
[----:B------:R-:W4:Y:S01]  /*1700*/  @P0 LDG.E R19, desc[UR36][R10.64+0x4] ;  /* 0x000004240a130981 */ /* 0x000f22000c1e1900 */
[----:B---3--:R-:W-:-:S05]  /*1710*/  @!P1 IADD3 R21, PT, PT, R0, R21, RZ ;  /* 0x0000001500159210 */ /* 0x008fca0007ffe0ff */
[--C-:B0-----:R-:W-:Y:S01]  /*1720*/  @!P1 IMAD.WIDE R2, R21, 0x4, R8.reuse ;  /* 0x0000000415029825 */ /* 0x101fe200078e0208 */
[----:B----4-:R3:W-:Y:S05]  /*1730*/  @P0 STG.E desc[UR36][R12.64+0x4], R19 ;  /* 0x000004130c000986 */ /* 0x0107ea000c101924 */
[----:B------:R-:W4:Y:S01]  /*1740*/  @!P1 LDG.E R3, desc[UR36][R2.64] ;  /* 0x0000002402039981 */ /* 0x000f22000c1e1900 */
[----:B--2---:R-:W-:-:S04]  /*1750*/  @!P1 IMAD.WIDE.U32 R4, R0, 0x4, R8 ;  /* 0x0000000400049825 */ /* 0x004fc800078e0008 */
[--C-:B-1----:R-:W-:Y:S01]  /*1760*/  @!P1 IMAD.WIDE R6, R21, 0x4, R14.reuse ;  /* 0x0000000415069825 */ /* 0x102fe200078e020e */
[----:B----4-:R3:W-:Y:S05]  /*1770*/  @!P1 STG.E desc[UR36][R4.64], R3 ;  /* 0x0000000304009986 */ /* 0x0107ea000c101924 */
[----:B------:R-:W2:Y:S01]  /*1780*/  @!P1 LDG.E R7, desc[UR36][R6.64] ;  /* 0x0000002406079981 */ /* 0x000ea2000c1e1900 */
[----:B------:R-:W-:-:S05]  /*1790*/  @!P1 IMAD.WIDE.U32 R8, R0, 0x4, R14 ;  /* 0x0000000400089825 */ /* 0x000fca00078e000e */
[----:B--2---:R3:W-:Y:S02]  /*17a0*/  @!P1 STG.E desc[UR36][R8.64], R7 ;  /* 0x0000000708009986 */ /* 0x0047e4000c101924 */
.L_x_6:
[----:B------:R-:W-:Y:S05]  /*17b0*/  WARPSYNC.ALL ;  /* 0x0000000000007948 */ /* 0x000fea0003800000 */
[----:B------:R-:W-:Y:S06]  /*17c0*/  BAR.SYNC.DEFER_BLOCKING 0x0 ;  /* 0x0000000000007b1d */ /* 0x000fec0000010000 */
[----:B------:R-:W-:Y:S05]  /*17d0*/  EXIT ;  /* 0x000000000000794d */ /* 0x000fea0003800000 */
.L_x_15:
[----:B------:R-:W-:-:S00]  /*17e0*/  BRA `(.L_x_15) ;  /* 0xfffffffc00fc7947 */ /* 0x000fc0000383ffff */
[----:B------:R-:W-:-:S00]  /*17f0*/  NOP ;  /* 0x0000000000007918 */ /* 0x000fc00000000000 */
        /* <DEDUP_REMOVED lines=8> */
.L_x_16:


//--------------------- .nv.global.init           --------------------------
	.section	.nv.global.init,"aw",@progbits
.nv.global.init:
	.type		$str,@object
	.size		$str,($str$1 - $str)
$str:
        /*0000*/ 	.byte	0x25, 0x64, 0x20, 0x00
	.type		$str$1,@object
	.size		$str$1,($str$4 - $str$1)
$str$1:
        /*0004*/ 	.byte	0x25, 0x66, 0x2c, 0x25, 0x66, 0x2c, 0x25, 0x66, 0x20, 0x0a, 0x00
	.type		$str$4,@object
	.size		$str$4,($str$3 - $str$4)
$str$4:
        /*000f*/ 	.byte	0x74, 0x68, 0x69, 0x73, 0x20, 0x73, 0x68, 0x6f, 0x75, 0x6c, 0x64, 0x20, 0x6e, 0x6f, 0x74, 0x20
        /*001f*/ 	.byte	0x72, 0x75, 0x6e, 0x20, 0x0a, 0x00
	.type		$str$3,@object
	.size		$str$3,($str$2 - $str$3)
$str$3:
        /*0025*/ 	.byte	0x64, 0x6f, 0x65, 0x73, 0x20, 0x74, 0x68, 0x69, 0x73, 0x20, 0x65, 0x76, 0x65, 0x72, 0x20, 0x67
        /*0035*/ 	.byte	0x6f, 0x74, 0x20, 0x72, 0x75, 0x6e, 0x3f, 0x00
	.type		$str$2,@object
	.size		$str$2,(.L_2 - $str$2)
$str$2:
        /*003d*/ 	.byte	0x73, 0x65, 0x63, 0x6f, 0x6e, 0x64, 0x20, 0x68, 0x61, 0x6c, 0x66, 0x20, 0x68, 0x65, 0x6c, 0x70
        /*004d*/ 	.byte	0x65, 0x72, 0x20, 0x69, 0x73, 0x3a, 0x20, 0x25, 0x64, 0x20, 0x0a, 0x00
.L_2:


//--------------------- .nv.shared.reserved.0     --------------------------
	.section	.nv.shared.reserved.0,"aw",@nobits
	.weak		__nv_reservedSMEM_offset_0_alias
	.size		__nv_reservedSMEM_offset_0_alias, 0, 64
	.other		__nv_reservedSMEM_offset_0_alias,@"STO_CUDA_RESERVED_SHARED STV_DEFAULT"
__nv_reservedSMEM_offset_0_alias:
	.zero		0
	.zero		64


//--------------------- .nv.constant0._Z23RecursiveDoublingKerneliiiiPfS_i --------------------------
	.section	.nv.constant0._Z23RecursiveDoublingKerneliiiiPfS_i,"a",@progbits
	.sectionflags	@""
	.align	4
.nv.constant0._Z23RecursiveDoublingKerneliiiiPfS_i:
	.zero		932


//--------------------- SYMBOLS --------------------------

	.type		.nv.reservedSmem.offset0,@object
	.size		.nv.reservedSmem.offset0,0x4
	.type		vprintf,@function
